//
// Generated by NVIDIA NVVM Compiler
//
// Compiler Build ID: CL-36424714
// Cuda compilation tools, release 13.0, V13.0.88
// Based on NVVM 20.0.0
//

.version 9.0
.target sm_100
.address_size 64

	// .globl	_Z8sgemm_v2PfS_S_iii
// _ZZ8sgemm_v2PfS_S_iiiE3s_a has been demoted
// _ZZ8sgemm_v2PfS_S_iiiE3s_b has been demoted

.visible .entry _Z8sgemm_v2PfS_S_iii(
	.param .u64 .ptr .align 1 _Z8sgemm_v2PfS_S_iii_param_0,
	.param .u64 .ptr .align 1 _Z8sgemm_v2PfS_S_iii_param_1,
	.param .u64 .ptr .align 1 _Z8sgemm_v2PfS_S_iii_param_2,
	.param .u32 _Z8sgemm_v2PfS_S_iii_param_3,
	.param .u32 _Z8sgemm_v2PfS_S_iii_param_4,
	.param .u32 _Z8sgemm_v2PfS_S_iii_param_5
)
{
	.reg .pred 	%p<51>;
	.reg .b32 	%r<108>;
	.reg .b32 	%f<907>;
	.reg .b64 	%rd<32>;
	// demoted variable
	.shared .align 4 .b8 _ZZ8sgemm_v2PfS_S_iiiE3s_a[4096];
	// demoted variable
	.shared .align 4 .b8 _ZZ8sgemm_v2PfS_S_iiiE3s_b[4096];
	ld.param.u32 	%r32, [_Z8sgemm_v2PfS_S_iii_param_5];
	mov.u32 	%r33, %ctaid.x;
	mov.u32 	%r34, %ctaid.y;
	mov.u32 	%r1, %tid.x;
	mov.u32 	%r2, %tid.y;
	shl.b32 	%r3, %r34, 7;
	shl.b32 	%r4, %r33, 7;
	setp.lt.s32 	%p1, %r32, 1;
	mov.f32 	%f843, 0f00000000;
	mov.f32 	%f844, %f843;
	mov.f32 	%f845, %f843;
	mov.f32 	%f846, %f843;
	mov.f32 	%f847, %f843;
	mov.f32 	%f848, %f843;
	mov.f32 	%f849, %f843;
	mov.f32 	%f850, %f843;
	mov.f32 	%f851, %f843;
	mov.f32 	%f852, %f843;
	mov.f32 	%f853, %f843;
	mov.f32 	%f854, %f843;
	mov.f32 	%f855, %f843;
	mov.f32 	%f856, %f843;
	mov.f32 	%f857, %f843;
	mov.f32 	%f858, %f843;
	mov.f32 	%f859, %f843;
	mov.f32 	%f860, %f843;
	mov.f32 	%f861, %f843;
	mov.f32 	%f862, %f843;
	mov.f32 	%f863, %f843;
	mov.f32 	%f864, %f843;
	mov.f32 	%f865, %f843;
	mov.f32 	%f866, %f843;
	mov.f32 	%f867, %f843;
	mov.f32 	%f868, %f843;
	mov.f32 	%f869, %f843;
	mov.f32 	%f870, %f843;
	mov.f32 	%f871, %f843;
	mov.f32 	%f872, %f843;
	mov.f32 	%f873, %f843;
	mov.f32 	%f874, %f843;
	mov.f32 	%f875, %f843;
	mov.f32 	%f876, %f843;
	mov.f32 	%f877, %f843;
	mov.f32 	%f878, %f843;
	mov.f32 	%f879, %f843;
	mov.f32 	%f880, %f843;
	mov.f32 	%f881, %f843;
	mov.f32 	%f882, %f843;
	mov.f32 	%f883, %f843;
	mov.f32 	%f884, %f843;
	mov.f32 	%f885, %f843;
	mov.f32 	%f886, %f843;
	mov.f32 	%f887, %f843;
	mov.f32 	%f888, %f843;
	mov.f32 	%f889, %f843;
	mov.f32 	%f890, %f843;
	mov.f32 	%f891, %f843;
	mov.f32 	%f892, %f843;
	mov.f32 	%f893, %f843;
	mov.f32 	%f894, %f843;
	mov.f32 	%f895, %f843;
	mov.f32 	%f896, %f843;
	mov.f32 	%f897, %f843;
	mov.f32 	%f898, %f843;
	mov.f32 	%f899, %f843;
	mov.f32 	%f900, %f843;
	mov.f32 	%f901, %f843;
	mov.f32 	%f902, %f843;
	mov.f32 	%f903, %f843;
	mov.f32 	%f904, %f843;
	mov.f32 	%f905, %f843;
	mov.f32 	%f906, %f843;
	@%p1 bra 	$L__BB0_3;
	ld.param.u32 	%r95, [_Z8sgemm_v2PfS_S_iii_param_4];
	mov.u32 	%r35, %ntid.x;
	mad.lo.s32 	%r36, %r2, %r35, %r1;
	shr.u32 	%r37, %r36, 1;
	shl.b32 	%r38, %r36, 2;
	shr.u32 	%r39, %r36, 5;
	and.b32  	%r40, %r38, 124;
	add.s32 	%r41, %r32, 7;
	shr.u32 	%r42, %r41, 3;
	and.b32  	%r43, %r38, 4;
	add.s32 	%r44, %r3, %r37;
	neg.s32 	%r107, %r42;
	mad.lo.s32 	%r106, %r32, %r44, %r43;
	mad.lo.s32 	%r45, %r95, %r39, %r4;
	add.s32 	%r105, %r45, %r40;
	mov.f32 	%f843, 0f00000000;
$L__BB0_2:
	ld.param.u32 	%r96, [_Z8sgemm_v2PfS_S_iii_param_4];
	ld.param.u64 	%rd29, [_Z8sgemm_v2PfS_S_iii_param_1];
	ld.param.u64 	%rd28, [_Z8sgemm_v2PfS_S_iii_param_0];
	mul.wide.s32 	%rd13, %r106, 4;
	cvta.to.global.u64 	%rd14, %rd28;
	add.s64 	%rd15, %rd14, %rd13;
	ld.global.nc.v4.f32 	{%f195, %f196, %f197, %f198}, [%rd15];
	mov.u32 	%r46, %tid.y;
	mov.u32 	%r47, %ntid.x;
	mov.u32 	%r48, %tid.x;
	mad.lo.s32 	%r49, %r46, %r47, %r48;
	shl.b32 	%r50, %r49, 11;
	and.b32  	%r51, %r50, 2048;
	mov.u32 	%r52, _ZZ8sgemm_v2PfS_S_iiiE3s_a;
	add.s32 	%r53, %r52, %r51;
	shl.b32 	%r54, %r49, 1;
	and.b32  	%r55, %r54, -4;
	add.s32 	%r56, %r53, %r55;
	st.shared.f32 	[%r56], %f195;
	st.shared.f32 	[%r56+512], %f196;
	st.shared.f32 	[%r56+1024], %f197;
	st.shared.f32 	[%r56+1536], %f198;
	cvta.to.global.u64 	%rd16, %rd29;
	mul.wide.s32 	%rd17, %r105, 4;
	add.s64 	%rd18, %rd16, %rd17;
	ld.global.nc.v4.f32 	{%f199, %f200, %f201, %f202}, [%rd18];
	shl.b32 	%r57, %r49, 4;
	and.b32  	%r58, %r57, -512;
	mov.u32 	%r59, _ZZ8sgemm_v2PfS_S_iiiE3s_b;
	add.s32 	%r60, %r59, %r58;
	and.b32  	%r61, %r57, 496;
	add.s32 	%r62, %r60, %r61;
	st.shared.v4.f32 	[%r62], {%f199, %f200, %f201, %f202};
	bar.sync 	0;
	shl.b32 	%r63, %r46, 4;
	add.s32 	%r64, %r52, %r63;
	ld.shared.v4.f32 	{%f203, %f204, %f205, %f206}, [%r64];
	ld.shared.v4.f32 	{%f207, %f208, %f209, %f210}, [%r64+256];
	shl.b32 	%r65, %r48, 4;
	add.s32 	%r66, %r59, %r65;
	ld.shared.v4.f32 	{%f211, %f212, %f213, %f214}, [%r66];
	ld.shared.v4.f32 	{%f215, %f216, %f217, %f218}, [%r66+256];
	fma.rn.f32 	%f219, %f203, %f211, %f906;
	fma.rn.f32 	%f220, %f203, %f212, %f905;
	fma.rn.f32 	%f221, %f203, %f213, %f904;
	fma.rn.f32 	%f222, %f203, %f214, %f903;
	fma.rn.f32 	%f223, %f203, %f215, %f902;
	fma.rn.f32 	%f224, %f203, %f216, %f901;
	fma.rn.f32 	%f225, %f203, %f217, %f900;
	fma.rn.f32 	%f226, %f203, %f218, %f899;
	fma.rn.f32 	%f227, %f204, %f211, %f898;
	fma.rn.f32 	%f228, %f204, %f212, %f897;
	fma.rn.f32 	%f229, %f204, %f213, %f896;
	fma.rn.f32 	%f230, %f204, %f214, %f895;
	fma.rn.f32 	%f231, %f204, %f215, %f894;
	fma.rn.f32 	%f232, %f204, %f216, %f893;
	fma.rn.f32 	%f233, %f204, %f217, %f892;
	fma.rn.f32 	%f234, %f204, %f218, %f891;
	fma.rn.f32 	%f235, %f205, %f211, %f890;
	fma.rn.f32 	%f236, %f205, %f212, %f889;
	fma.rn.f32 	%f237, %f205, %f213, %f888;
	fma.rn.f32 	%f238, %f205, %f214, %f887;
	fma.rn.f32 	%f239, %f205, %f215, %f886;
	fma.rn.f32 	%f240, %f205, %f216, %f885;
	fma.rn.f32 	%f241, %f205, %f217, %f884;
	fma.rn.f32 	%f242, %f205, %f218, %f883;
	fma.rn.f32 	%f243, %f206, %f211, %f882;
	fma.rn.f32 	%f244, %f206, %f212, %f881;
	fma.rn.f32 	%f245, %f206, %f213, %f880;
	fma.rn.f32 	%f246, %f206, %f214, %f879;
	fma.rn.f32 	%f247, %f206, %f215, %f878;
	fma.rn.f32 	%f248, %f206, %f216, %f877;
	fma.rn.f32 	%f249, %f206, %f217, %f876;
	fma.rn.f32 	%f250, %f206, %f218, %f875;
	fma.rn.f32 	%f251, %f207, %f211, %f874;
	fma.rn.f32 	%f252, %f207, %f212, %f873;
	fma.rn.f32 	%f253, %f207, %f213, %f872;
	fma.rn.f32 	%f254, %f207, %f214, %f871;
	fma.rn.f32 	%f255, %f207, %f215, %f870;
	fma.rn.f32 	%f256, %f207, %f216, %f869;
	fma.rn.f32 	%f257, %f207, %f217, %f868;
	fma.rn.f32 	%f258, %f207, %f218, %f867;
	fma.rn.f32 	%f259, %f208, %f211, %f866;
	fma.rn.f32 	%f260, %f208, %f212, %f865;
	fma.rn.f32 	%f261, %f208, %f213, %f864;
	fma.rn.f32 	%f262, %f208, %f214, %f863;
	fma.rn.f32 	%f263, %f208, %f215, %f862;
	fma.rn.f32 	%f264, %f208, %f216, %f861;
	fma.rn.f32 	%f265, %f208, %f217, %f860;
	fma.rn.f32 	%f266, %f208, %f218, %f859;
	fma.rn.f32 	%f267, %f209, %f211, %f858;
	fma.rn.f32 	%f268, %f209, %f212, %f857;
	fma.rn.f32 	%f269, %f209, %f213, %f856;
	fma.rn.f32 	%f270, %f209, %f214, %f855;
	fma.rn.f32 	%f271, %f209, %f215, %f854;
	fma.rn.f32 	%f272, %f209, %f216, %f853;
	fma.rn.f32 	%f273, %f209, %f217, %f852;
	fma.rn.f32 	%f274, %f209, %f218, %f851;
	fma.rn.f32 	%f275, %f210, %f211, %f850;
	fma.rn.f32 	%f276, %f210, %f212, %f849;
	fma.rn.f32 	%f277, %f210, %f213, %f848;
	fma.rn.f32 	%f278, %f210, %f214, %f847;
	fma.rn.f32 	%f279, %f210, %f215, %f846;
	fma.rn.f32 	%f280, %f210, %f216, %f845;
	fma.rn.f32 	%f281, %f210, %f217, %f844;
	fma.rn.f32 	%f282, %f210, %f218, %f843;
	bar.sync 	0;
	ld.shared.v4.f32 	{%f283, %f284, %f285, %f286}, [%r64+512];
	ld.shared.v4.f32 	{%f287, %f288, %f289, %f290}, [%r64+768];
	ld.shared.v4.f32 	{%f291, %f292, %f293, %f294}, [%r66+512];
	ld.shared.v4.f32 	{%f295, %f296, %f297, %f298}, [%r66+768];
	fma.rn.f32 	%f299, %f283, %f291, %f219;
	fma.rn.f32 	%f300, %f283, %f292, %f220;
	fma.rn.f32 	%f301, %f283, %f293, %f221;
	fma.rn.f32 	%f302, %f283, %f294, %f222;
	fma.rn.f32 	%f303, %f283, %f295, %f223;
	fma.rn.f32 	%f304, %f283, %f296, %f224;
	fma.rn.f32 	%f305, %f283, %f297, %f225;
	fma.rn.f32 	%f306, %f283, %f298, %f226;
	fma.rn.f32 	%f307, %f284, %f291, %f227;
	fma.rn.f32 	%f308, %f284, %f292, %f228;
	fma.rn.f32 	%f309, %f284, %f293, %f229;
	fma.rn.f32 	%f310, %f284, %f294, %f230;
	fma.rn.f32 	%f311, %f284, %f295, %f231;
	fma.rn.f32 	%f312, %f284, %f296, %f232;
	fma.rn.f32 	%f313, %f284, %f297, %f233;
	fma.rn.f32 	%f314, %f284, %f298, %f234;
	fma.rn.f32 	%f315, %f285, %f291, %f235;
	fma.rn.f32 	%f316, %f285, %f292, %f236;
	fma.rn.f32 	%f317, %f285, %f293, %f237;
	fma.rn.f32 	%f318, %f285, %f294, %f238;
	fma.rn.f32 	%f319, %f285, %f295, %f239;
	fma.rn.f32 	%f320, %f285, %f296, %f240;
	fma.rn.f32 	%f321, %f285, %f297, %f241;
	fma.rn.f32 	%f322, %f285, %f298, %f242;
	fma.rn.f32 	%f323, %f286, %f291, %f243;
	fma.rn.f32 	%f324, %f286, %f292, %f244;
	fma.rn.f32 	%f325, %f286, %f293, %f245;
	fma.rn.f32 	%f326, %f286, %f294, %f246;
	fma.rn.f32 	%f327, %f286, %f295, %f247;
	fma.rn.f32 	%f328, %f286, %f296, %f248;
	fma.rn.f32 	%f329, %f286, %f297, %f249;
	fma.rn.f32 	%f330, %f286, %f298, %f250;
	fma.rn.f32 	%f331, %f287, %f291, %f251;
	fma.rn.f32 	%f332, %f287, %f292, %f252;
	fma.rn.f32 	%f333, %f287, %f293, %f253;
	fma.rn.f32 	%f334, %f287, %f294, %f254;
	fma.rn.f32 	%f335, %f287, %f295, %f255;
	fma.rn.f32 	%f336, %f287, %f296, %f256;
	fma.rn.f32 	%f337, %f287, %f297, %f257;
	fma.rn.f32 	%f338, %f287, %f298, %f258;
	fma.rn.f32 	%f339, %f288, %f291, %f259;
	fma.rn.f32 	%f340, %f288, %f292, %f260;
	fma.rn.f32 	%f341, %f288, %f293, %f261;
	fma.rn.f32 	%f342, %f288, %f294, %f262;
	fma.rn.f32 	%f343, %f288, %f295, %f263;
	fma.rn.f32 	%f344, %f288, %f296, %f264;
	fma.rn.f32 	%f345, %f288, %f297, %f265;
	fma.rn.f32 	%f346, %f288, %f298, %f266;
	fma.rn.f32 	%f347, %f289, %f291, %f267;
	fma.rn.f32 	%f348, %f289, %f292, %f268;
	fma.rn.f32 	%f349, %f289, %f293, %f269;
	fma.rn.f32 	%f350, %f289, %f294, %f270;
	fma.rn.f32 	%f351, %f289, %f295, %f271;
	fma.rn.f32 	%f352, %f289, %f296, %f272;
	fma.rn.f32 	%f353, %f289, %f297, %f273;
	fma.rn.f32 	%f354, %f289, %f298, %f274;
	fma.rn.f32 	%f355, %f290, %f291, %f275;
	fma.rn.f32 	%f356, %f290, %f292, %f276;
	fma.rn.f32 	%f357, %f290, %f293, %f277;
	fma.rn.f32 	%f358, %f290, %f294, %f278;
	fma.rn.f32 	%f359, %f290, %f295, %f279;
	fma.rn.f32 	%f360, %f290, %f296, %f280;
	fma.rn.f32 	%f361, %f290, %f297, %f281;
	fma.rn.f32 	%f362, %f290, %f298, %f282;
	bar.sync 	0;
	ld.shared.v4.f32 	{%f363, %f364, %f365, %f366}, [%r64+1024];
	ld.shared.v4.f32 	{%f367, %f368, %f369, %f370}, [%r64+1280];
	ld.shared.v4.f32 	{%f371, %f372, %f373, %f374}, [%r66+1024];
	ld.shared.v4.f32 	{%f375, %f376, %f377, %f378}, [%r66+1280];
	fma.rn.f32 	%f379, %f363, %f371, %f299;
	fma.rn.f32 	%f380, %f363, %f372, %f300;
	fma.rn.f32 	%f381, %f363, %f373, %f301;
	fma.rn.f32 	%f382, %f363, %f374, %f302;
	fma.rn.f32 	%f383, %f363, %f375, %f303;
	fma.rn.f32 	%f384, %f363, %f376, %f304;
	fma.rn.f32 	%f385, %f363, %f377, %f305;
	fma.rn.f32 	%f386, %f363, %f378, %f306;
	fma.rn.f32 	%f387, %f364, %f371, %f307;
	fma.rn.f32 	%f388, %f364, %f372, %f308;
	fma.rn.f32 	%f389, %f364, %f373, %f309;
	fma.rn.f32 	%f390, %f364, %f374, %f310;
	fma.rn.f32 	%f391, %f364, %f375, %f311;
	fma.rn.f32 	%f392, %f364, %f376, %f312;
	fma.rn.f32 	%f393, %f364, %f377, %f313;
	fma.rn.f32 	%f394, %f364, %f378, %f314;
	fma.rn.f32 	%f395, %f365, %f371, %f315;
	fma.rn.f32 	%f396, %f365, %f372, %f316;
	fma.rn.f32 	%f397, %f365, %f373, %f317;
	fma.rn.f32 	%f398, %f365, %f374, %f318;
	fma.rn.f32 	%f399, %f365, %f375, %f319;
	fma.rn.f32 	%f400, %f365, %f376, %f320;
	fma.rn.f32 	%f401, %f365, %f377, %f321;
	fma.rn.f32 	%f402, %f365, %f378, %f322;
	fma.rn.f32 	%f403, %f366, %f371, %f323;
	fma.rn.f32 	%f404, %f366, %f372, %f324;
	fma.rn.f32 	%f405, %f366, %f373, %f325;
	fma.rn.f32 	%f406, %f366, %f374, %f326;
	fma.rn.f32 	%f407, %f366, %f375, %f327;
	fma.rn.f32 	%f408, %f366, %f376, %f328;
	fma.rn.f32 	%f409, %f366, %f377, %f329;
	fma.rn.f32 	%f410, %f366, %f378, %f330;
	fma.rn.f32 	%f411, %f367, %f371, %f331;
	fma.rn.f32 	%f412, %f367, %f372, %f332;
	fma.rn.f32 	%f413, %f367, %f373, %f333;
	fma.rn.f32 	%f414, %f367, %f374, %f334;
	fma.rn.f32 	%f415, %f367, %f375, %f335;
	fma.rn.f32 	%f416, %f367, %f376, %f336;
	fma.rn.f32 	%f417, %f367, %f377, %f337;
	fma.rn.f32 	%f418, %f367, %f378, %f338;
	fma.rn.f32 	%f419, %f368, %f371, %f339;
	fma.rn.f32 	%f420, %f368, %f372, %f340;
	fma.rn.f32 	%f421, %f368, %f373, %f341;
	fma.rn.f32 	%f422, %f368, %f374, %f342;
	fma.rn.f32 	%f423, %f368, %f375, %f343;
	fma.rn.f32 	%f424, %f368, %f376, %f344;
	fma.rn.f32 	%f425, %f368, %f377, %f345;
	fma.rn.f32 	%f426, %f368, %f378, %f346;
	fma.rn.f32 	%f427, %f369, %f371, %f347;
	fma.rn.f32 	%f428, %f369, %f372, %f348;
	fma.rn.f32 	%f429, %f369, %f373, %f349;
	fma.rn.f32 	%f430, %f369, %f374, %f350;
	fma.rn.f32 	%f431, %f369, %f375, %f351;
	fma.rn.f32 	%f432, %f369, %f376, %f352;
	fma.rn.f32 	%f433, %f369, %f377, %f353;
	fma.rn.f32 	%f434, %f369, %f378, %f354;
	fma.rn.f32 	%f435, %f370, %f371, %f355;
	fma.rn.f32 	%f436, %f370, %f372, %f356;
	fma.rn.f32 	%f437, %f370, %f373, %f357;
	fma.rn.f32 	%f438, %f370, %f374, %f358;
	fma.rn.f32 	%f439, %f370, %f375, %f359;
	fma.rn.f32 	%f440, %f370, %f376, %f360;
	fma.rn.f32 	%f441, %f370, %f377, %f361;
	fma.rn.f32 	%f442, %f370, %f378, %f362;
	bar.sync 	0;
	ld.shared.v4.f32 	{%f443, %f444, %f445, %f446}, [%r64+1536];
	ld.shared.v4.f32 	{%f447, %f448, %f449, %f450}, [%r64+1792];
	ld.shared.v4.f32 	{%f451, %f452, %f453, %f454}, [%r66+1536];
	ld.shared.v4.f32 	{%f455, %f456, %f457, %f458}, [%r66+1792];
	fma.rn.f32 	%f459, %f443, %f451, %f379;
	fma.rn.f32 	%f460, %f443, %f452, %f380;
	fma.rn.f32 	%f461, %f443, %f453, %f381;
	fma.rn.f32 	%f462, %f443, %f454, %f382;
	fma.rn.f32 	%f463, %f443, %f455, %f383;
	fma.rn.f32 	%f464, %f443, %f456, %f384;
	fma.rn.f32 	%f465, %f443, %f457, %f385;
	fma.rn.f32 	%f466, %f443, %f458, %f386;
	fma.rn.f32 	%f467, %f444, %f451, %f387;
	fma.rn.f32 	%f468, %f444, %f452, %f388;
	fma.rn.f32 	%f469, %f444, %f453, %f389;
	fma.rn.f32 	%f470, %f444, %f454, %f390;
	fma.rn.f32 	%f471, %f444, %f455, %f391;
	fma.rn.f32 	%f472, %f444, %f456, %f392;
	fma.rn.f32 	%f473, %f444, %f457, %f393;
	fma.rn.f32 	%f474, %f444, %f458, %f394;
	fma.rn.f32 	%f475, %f445, %f451, %f395;
	fma.rn.f32 	%f476, %f445, %f452, %f396;
	fma.rn.f32 	%f477, %f445, %f453, %f397;
	fma.rn.f32 	%f478, %f445, %f454, %f398;
	fma.rn.f32 	%f479, %f445, %f455, %f399;
	fma.rn.f32 	%f480, %f445, %f456, %f400;
	fma.rn.f32 	%f481, %f445, %f457, %f401;
	fma.rn.f32 	%f482, %f445, %f458, %f402;
	fma.rn.f32 	%f483, %f446, %f451, %f403;
	fma.rn.f32 	%f484, %f446, %f452, %f404;
	fma.rn.f32 	%f485, %f446, %f453, %f405;
	fma.rn.f32 	%f486, %f446, %f454, %f406;
	fma.rn.f32 	%f487, %f446, %f455, %f407;
	fma.rn.f32 	%f488, %f446, %f456, %f408;
	fma.rn.f32 	%f489, %f446, %f457, %f409;
	fma.rn.f32 	%f490, %f446, %f458, %f410;
	fma.rn.f32 	%f491, %f447, %f451, %f411;
	fma.rn.f32 	%f492, %f447, %f452, %f412;
	fma.rn.f32 	%f493, %f447, %f453, %f413;
	fma.rn.f32 	%f494, %f447, %f454, %f414;
	fma.rn.f32 	%f495, %f447, %f455, %f415;
	fma.rn.f32 	%f496, %f447, %f456, %f416;
	fma.rn.f32 	%f497, %f447, %f457, %f417;
	fma.rn.f32 	%f498, %f447, %f458, %f418;
	fma.rn.f32 	%f499, %f448, %f451, %f419;
	fma.rn.f32 	%f500, %f448, %f452, %f420;
	fma.rn.f32 	%f501, %f448, %f453, %f421;
	fma.rn.f32 	%f502, %f448, %f454, %f422;
	fma.rn.f32 	%f503, %f448, %f455, %f423;
	fma.rn.f32 	%f504, %f448, %f456, %f424;
	fma.rn.f32 	%f505, %f448, %f457, %f425;
	fma.rn.f32 	%f506, %f448, %f458, %f426;
	fma.rn.f32 	%f507, %f449, %f451, %f427;
	fma.rn.f32 	%f508, %f449, %f452, %f428;
	fma.rn.f32 	%f509, %f449, %f453, %f429;
	fma.rn.f32 	%f510, %f449, %f454, %f430;
	fma.rn.f32 	%f511, %f449, %f455, %f431;
	fma.rn.f32 	%f512, %f449, %f456, %f432;
	fma.rn.f32 	%f513, %f449, %f457, %f433;
	fma.rn.f32 	%f514, %f449, %f458, %f434;
	fma.rn.f32 	%f515, %f450, %f451, %f435;
	fma.rn.f32 	%f516, %f450, %f452, %f436;
	fma.rn.f32 	%f517, %f450, %f453, %f437;
	fma.rn.f32 	%f518, %f450, %f454, %f438;
	fma.rn.f32 	%f519, %f450, %f455, %f439;
	fma.rn.f32 	%f520, %f450, %f456, %f440;
	fma.rn.f32 	%f521, %f450, %f457, %f441;
	fma.rn.f32 	%f522, %f450, %f458, %f442;
	bar.sync 	0;
	ld.shared.v4.f32 	{%f523, %f524, %f525, %f526}, [%r64+2048];
	ld.shared.v4.f32 	{%f527, %f528, %f529, %f530}, [%r64+2304];
	ld.shared.v4.f32 	{%f531, %f532, %f533, %f534}, [%r66+2048];
	ld.shared.v4.f32 	{%f535, %f536, %f537, %f538}, [%r66+2304];
	fma.rn.f32 	%f539, %f523, %f531, %f459;
	fma.rn.f32 	%f540, %f523, %f532, %f460;
	fma.rn.f32 	%f541, %f523, %f533, %f461;
	fma.rn.f32 	%f542, %f523, %f534, %f462;
	fma.rn.f32 	%f543, %f523, %f535, %f463;
	fma.rn.f32 	%f544, %f523, %f536, %f464;
	fma.rn.f32 	%f545, %f523, %f537, %f465;
	fma.rn.f32 	%f546, %f523, %f538, %f466;
	fma.rn.f32 	%f547, %f524, %f531, %f467;
	fma.rn.f32 	%f548, %f524, %f532, %f468;
	fma.rn.f32 	%f549, %f524, %f533, %f469;
	fma.rn.f32 	%f550, %f524, %f534, %f470;
	fma.rn.f32 	%f551, %f524, %f535, %f471;
	fma.rn.f32 	%f552, %f524, %f536, %f472;
	fma.rn.f32 	%f553, %f524, %f537, %f473;
	fma.rn.f32 	%f554, %f524, %f538, %f474;
	fma.rn.f32 	%f555, %f525, %f531, %f475;
	fma.rn.f32 	%f556, %f525, %f532, %f476;
	fma.rn.f32 	%f557, %f525, %f533, %f477;
	fma.rn.f32 	%f558, %f525, %f534, %f478;
	fma.rn.f32 	%f559, %f525, %f535, %f479;
	fma.rn.f32 	%f560, %f525, %f536, %f480;
	fma.rn.f32 	%f561, %f525, %f537, %f481;
	fma.rn.f32 	%f562, %f525, %f538, %f482;
	fma.rn.f32 	%f563, %f526, %f531, %f483;
	fma.rn.f32 	%f564, %f526, %f532, %f484;
	fma.rn.f32 	%f565, %f526, %f533, %f485;
	fma.rn.f32 	%f566, %f526, %f534, %f486;
	fma.rn.f32 	%f567, %f526, %f535, %f487;
	fma.rn.f32 	%f568, %f526, %f536, %f488;
	fma.rn.f32 	%f569, %f526, %f537, %f489;
	fma.rn.f32 	%f570, %f526, %f538, %f490;
	fma.rn.f32 	%f571, %f527, %f531, %f491;
	fma.rn.f32 	%f572, %f527, %f532, %f492;
	fma.rn.f32 	%f573, %f527, %f533, %f493;
	fma.rn.f32 	%f574, %f527, %f534, %f494;
	fma.rn.f32 	%f575, %f527, %f535, %f495;
	fma.rn.f32 	%f576, %f527, %f536, %f496;
	fma.rn.f32 	%f577, %f527, %f537, %f497;
	fma.rn.f32 	%f578, %f527, %f538, %f498;
	fma.rn.f32 	%f579, %f528, %f531, %f499;
	fma.rn.f32 	%f580, %f528, %f532, %f500;
	fma.rn.f32 	%f581, %f528, %f533, %f501;
	fma.rn.f32 	%f582, %f528, %f534, %f502;
	fma.rn.f32 	%f583, %f528, %f535, %f503;
	fma.rn.f32 	%f584, %f528, %f536, %f504;
	fma.rn.f32 	%f585, %f528, %f537, %f505;
	fma.rn.f32 	%f586, %f528, %f538, %f506;
	fma.rn.f32 	%f587, %f529, %f531, %f507;
	fma.rn.f32 	%f588, %f529, %f532, %f508;
	fma.rn.f32 	%f589, %f529, %f533, %f509;
	fma.rn.f32 	%f590, %f529, %f534, %f510;
	fma.rn.f32 	%f591, %f529, %f535, %f511;
	fma.rn.f32 	%f592, %f529, %f536, %f512;
	fma.rn.f32 	%f593, %f529, %f537, %f513;
	fma.rn.f32 	%f594, %f529, %f538, %f514;
	fma.rn.f32 	%f595, %f530, %f531, %f515;
	fma.rn.f32 	%f596, %f530, %f532, %f516;
	fma.rn.f32 	%f597, %f530, %f533, %f517;
	fma.rn.f32 	%f598, %f530, %f534, %f518;
	fma.rn.f32 	%f599, %f530, %f535, %f519;
	fma.rn.f32 	%f600, %f530, %f536, %f520;
	fma.rn.f32 	%f601, %f530, %f537, %f521;
	fma.rn.f32 	%f602, %f530, %f538, %f522;
	bar.sync 	0;
	ld.shared.v4.f32 	{%f603, %f604, %f605, %f606}, [%r64+2560];
	ld.shared.v4.f32 	{%f607, %f608, %f609, %f610}, [%r64+2816];
	ld.shared.v4.f32 	{%f611, %f612, %f613, %f614}, [%r66+2560];
	ld.shared.v4.f32 	{%f615, %f616, %f617, %f618}, [%r66+2816];
	fma.rn.f32 	%f619, %f603, %f611, %f539;
	fma.rn.f32 	%f620, %f603, %f612, %f540;
	fma.rn.f32 	%f621, %f603, %f613, %f541;
	fma.rn.f32 	%f622, %f603, %f614, %f542;
	fma.rn.f32 	%f623, %f603, %f615, %f543;
	fma.rn.f32 	%f624, %f603, %f616, %f544;
	fma.rn.f32 	%f625, %f603, %f617, %f545;
	fma.rn.f32 	%f626, %f603, %f618, %f546;
	fma.rn.f32 	%f627, %f604, %f611, %f547;
	fma.rn.f32 	%f628, %f604, %f612, %f548;
	fma.rn.f32 	%f629, %f604, %f613, %f549;
	fma.rn.f32 	%f630, %f604, %f614, %f550;
	fma.rn.f32 	%f631, %f604, %f615, %f551;
	fma.rn.f32 	%f632, %f604, %f616, %f552;
	fma.rn.f32 	%f633, %f604, %f617, %f553;
	fma.rn.f32 	%f634, %f604, %f618, %f554;
	fma.rn.f32 	%f635, %f605, %f611, %f555;
	fma.rn.f32 	%f636, %f605, %f612, %f556;
	fma.rn.f32 	%f637, %f605, %f613, %f557;
	fma.rn.f32 	%f638, %f605, %f614, %f558;
	fma.rn.f32 	%f639, %f605, %f615, %f559;
	fma.rn.f32 	%f640, %f605, %f616, %f560;
	fma.rn.f32 	%f641, %f605, %f617, %f561;
	fma.rn.f32 	%f642, %f605, %f618, %f562;
	fma.rn.f32 	%f643, %f606, %f611, %f563;
	fma.rn.f32 	%f644, %f606, %f612, %f564;
	fma.rn.f32 	%f645, %f606, %f613, %f565;
	fma.rn.f32 	%f646, %f606, %f614, %f566;
	fma.rn.f32 	%f647, %f606, %f615, %f567;
	fma.rn.f32 	%f648, %f606, %f616, %f568;
	fma.rn.f32 	%f649, %f606, %f617, %f569;
	fma.rn.f32 	%f650, %f606, %f618, %f570;
	fma.rn.f32 	%f651, %f607, %f611, %f571;
	fma.rn.f32 	%f652, %f607, %f612, %f572;
	fma.rn.f32 	%f653, %f607, %f613, %f573;
	fma.rn.f32 	%f654, %f607, %f614, %f574;
	fma.rn.f32 	%f655, %f607, %f615, %f575;
	fma.rn.f32 	%f656, %f607, %f616, %f576;
	fma.rn.f32 	%f657, %f607, %f617, %f577;
	fma.rn.f32 	%f658, %f607, %f618, %f578;
	fma.rn.f32 	%f659, %f608, %f611, %f579;
	fma.rn.f32 	%f660, %f608, %f612, %f580;
	fma.rn.f32 	%f661, %f608, %f613, %f581;
	fma.rn.f32 	%f662, %f608, %f614, %f582;
	fma.rn.f32 	%f663, %f608, %f615, %f583;
	fma.rn.f32 	%f664, %f608, %f616, %f584;
	fma.rn.f32 	%f665, %f608, %f617, %f585;
	fma.rn.f32 	%f666, %f608, %f618, %f586;
	fma.rn.f32 	%f667, %f609, %f611, %f587;
	fma.rn.f32 	%f668, %f609, %f612, %f588;
	fma.rn.f32 	%f669, %f609, %f613, %f589;
	fma.rn.f32 	%f670, %f609, %f614, %f590;
	fma.rn.f32 	%f671, %f609, %f615, %f591;
	fma.rn.f32 	%f672, %f609, %f616, %f592;
	fma.rn.f32 	%f673, %f609, %f617, %f593;
	fma.rn.f32 	%f674, %f609, %f618, %f594;
	fma.rn.f32 	%f675, %f610, %f611, %f595;
	fma.rn.f32 	%f676, %f610, %f612, %f596;
	fma.rn.f32 	%f677, %f610, %f613, %f597;
	fma.rn.f32 	%f678, %f610, %f614, %f598;
	fma.rn.f32 	%f679, %f610, %f615, %f599;
	fma.rn.f32 	%f680, %f610, %f616, %f600;
	fma.rn.f32 	%f681, %f610, %f617, %f601;
	fma.rn.f32 	%f682, %f610, %f618, %f602;
	bar.sync 	0;
	ld.shared.v4.f32 	{%f683, %f684, %f685, %f686}, [%r64+3072];
	ld.shared.v4.f32 	{%f687, %f688, %f689, %f690}, [%r64+3328];
	ld.shared.v4.f32 	{%f691, %f692, %f693, %f694}, [%r66+3072];
	ld.shared.v4.f32 	{%f695, %f696, %f697, %f698}, [%r66+3328];
	fma.rn.f32 	%f699, %f683, %f691, %f619;
	fma.rn.f32 	%f700, %f683, %f692, %f620;
	fma.rn.f32 	%f701, %f683, %f693, %f621;
	fma.rn.f32 	%f702, %f683, %f694, %f622;
	fma.rn.f32 	%f703, %f683, %f695, %f623;
	fma.rn.f32 	%f704, %f683, %f696, %f624;
	fma.rn.f32 	%f705, %f683, %f697, %f625;
	fma.rn.f32 	%f706, %f683, %f698, %f626;
	fma.rn.f32 	%f707, %f684, %f691, %f627;
	fma.rn.f32 	%f708, %f684, %f692, %f628;
	fma.rn.f32 	%f709, %f684, %f693, %f629;
	fma.rn.f32 	%f710, %f684, %f694, %f630;
	fma.rn.f32 	%f711, %f684, %f695, %f631;
	fma.rn.f32 	%f712, %f684, %f696, %f632;
	fma.rn.f32 	%f713, %f684, %f697, %f633;
	fma.rn.f32 	%f714, %f684, %f698, %f634;
	fma.rn.f32 	%f715, %f685, %f691, %f635;
	fma.rn.f32 	%f716, %f685, %f692, %f636;
	fma.rn.f32 	%f717, %f685, %f693, %f637;
	fma.rn.f32 	%f718, %f685, %f694, %f638;
	fma.rn.f32 	%f719, %f685, %f695, %f639;
	fma.rn.f32 	%f720, %f685, %f696, %f640;
	fma.rn.f32 	%f721, %f685, %f697, %f641;
	fma.rn.f32 	%f722, %f685, %f698, %f642;
	fma.rn.f32 	%f723, %f686, %f691, %f643;
	fma.rn.f32 	%f724, %f686, %f692, %f644;
	fma.rn.f32 	%f725, %f686, %f693, %f645;
	fma.rn.f32 	%f726, %f686, %f694, %f646;
	fma.rn.f32 	%f727, %f686, %f695, %f647;
	fma.rn.f32 	%f728, %f686, %f696, %f648;
	fma.rn.f32 	%f729, %f686, %f697, %f649;
	fma.rn.f32 	%f730, %f686, %f698, %f650;
	fma.rn.f32 	%f731, %f687, %f691, %f651;
	fma.rn.f32 	%f732, %f687, %f692, %f652;
	fma.rn.f32 	%f733, %f687, %f693, %f653;
	fma.rn.f32 	%f734, %f687, %f694, %f654;
	fma.rn.f32 	%f735, %f687, %f695, %f655;
	fma.rn.f32 	%f736, %f687, %f696, %f656;
	fma.rn.f32 	%f737, %f687, %f697, %f657;
	fma.rn.f32 	%f738, %f687, %f698, %f658;
	fma.rn.f32 	%f739, %f688, %f691, %f659;
	fma.rn.f32 	%f740, %f688, %f692, %f660;
	fma.rn.f32 	%f741, %f688, %f693, %f661;
	fma.rn.f32 	%f742, %f688, %f694, %f662;
	fma.rn.f32 	%f743, %f688, %f695, %f663;
	fma.rn.f32 	%f744, %f688, %f696, %f664;
	fma.rn.f32 	%f745, %f688, %f697, %f665;
	fma.rn.f32 	%f746, %f688, %f698, %f666;
	fma.rn.f32 	%f747, %f689, %f691, %f667;
	fma.rn.f32 	%f748, %f689, %f692, %f668;
	fma.rn.f32 	%f749, %f689, %f693, %f669;
	fma.rn.f32 	%f750, %f689, %f694, %f670;
	fma.rn.f32 	%f751, %f689, %f695, %f671;
	fma.rn.f32 	%f752, %f689, %f696, %f672;
	fma.rn.f32 	%f753, %f689, %f697, %f673;
	fma.rn.f32 	%f754, %f689, %f698, %f674;
	fma.rn.f32 	%f755, %f690, %f691, %f675;
	fma.rn.f32 	%f756, %f690, %f692, %f676;
	fma.rn.f32 	%f757, %f690, %f693, %f677;
	fma.rn.f32 	%f758, %f690, %f694, %f678;
	fma.rn.f32 	%f759, %f690, %f695, %f679;
	fma.rn.f32 	%f760, %f690, %f696, %f680;
	fma.rn.f32 	%f761, %f690, %f697, %f681;
	fma.rn.f32 	%f762, %f690, %f698, %f682;
	bar.sync 	0;
	ld.shared.v4.f32 	{%f763, %f764, %f765, %f766}, [%r64+3584];
	ld.shared.v4.f32 	{%f767, %f768, %f769, %f770}, [%r64+3840];
	ld.shared.v4.f32 	{%f771, %f772, %f773, %f774}, [%r66+3584];
	ld.shared.v4.f32 	{%f775, %f776, %f777, %f778}, [%r66+3840];
	fma.rn.f32 	%f906, %f763, %f771, %f699;
	fma.rn.f32 	%f905, %f763, %f772, %f700;
	fma.rn.f32 	%f904, %f763, %f773, %f701;
	fma.rn.f32 	%f903, %f763, %f774, %f702;
	fma.rn.f32 	%f902, %f763, %f775, %f703;
	fma.rn.f32 	%f901, %f763, %f776, %f704;
	fma.rn.f32 	%f900, %f763, %f777, %f705;
	fma.rn.f32 	%f899, %f763, %f778, %f706;
	fma.rn.f32 	%f898, %f764, %f771, %f707;
	fma.rn.f32 	%f897, %f764, %f772, %f708;
	fma.rn.f32 	%f896, %f764, %f773, %f709;
	fma.rn.f32 	%f895, %f764, %f774, %f710;
	fma.rn.f32 	%f894, %f764, %f775, %f711;
	fma.rn.f32 	%f893, %f764, %f776, %f712;
	fma.rn.f32 	%f892, %f764, %f777, %f713;
	fma.rn.f32 	%f891, %f764, %f778, %f714;
	fma.rn.f32 	%f890, %f765, %f771, %f715;
	fma.rn.f32 	%f889, %f765, %f772, %f716;
	fma.rn.f32 	%f888, %f765, %f773, %f717;
	fma.rn.f32 	%f887, %f765, %f774, %f718;
	fma.rn.f32 	%f886, %f765, %f775, %f719;
	fma.rn.f32 	%f885, %f765, %f776, %f720;
	fma.rn.f32 	%f884, %f765, %f777, %f721;
	fma.rn.f32 	%f883, %f765, %f778, %f722;
	fma.rn.f32 	%f882, %f766, %f771, %f723;
	fma.rn.f32 	%f881, %f766, %f772, %f724;
	fma.rn.f32 	%f880, %f766, %f773, %f725;
	fma.rn.f32 	%f879, %f766, %f774, %f726;
	fma.rn.f32 	%f878, %f766, %f775, %f727;
	fma.rn.f32 	%f877, %f766, %f776, %f728;
	fma.rn.f32 	%f876, %f766, %f777, %f729;
	fma.rn.f32 	%f875, %f766, %f778, %f730;
	fma.rn.f32 	%f874, %f767, %f771, %f731;
	fma.rn.f32 	%f873, %f767, %f772, %f732;
	fma.rn.f32 	%f872, %f767, %f773, %f733;
	fma.rn.f32 	%f871, %f767, %f774, %f734;
	fma.rn.f32 	%f870, %f767, %f775, %f735;
	fma.rn.f32 	%f869, %f767, %f776, %f736;
	fma.rn.f32 	%f868, %f767, %f777, %f737;
	fma.rn.f32 	%f867, %f767, %f778, %f738;
	fma.rn.f32 	%f866, %f768, %f771, %f739;
	fma.rn.f32 	%f865, %f768, %f772, %f740;
	fma.rn.f32 	%f864, %f768, %f773, %f741;
	fma.rn.f32 	%f863, %f768, %f774, %f742;
	fma.rn.f32 	%f862, %f768, %f775, %f743;
	fma.rn.f32 	%f861, %f768, %f776, %f744;
	fma.rn.f32 	%f860, %f768, %f777, %f745;
	fma.rn.f32 	%f859, %f768, %f778, %f746;
	fma.rn.f32 	%f858, %f769, %f771, %f747;
	fma.rn.f32 	%f857, %f769, %f772, %f748;
	fma.rn.f32 	%f856, %f769, %f773, %f749;
	fma.rn.f32 	%f855, %f769, %f774, %f750;
	fma.rn.f32 	%f854, %f769, %f775, %f751;
	fma.rn.f32 	%f853, %f769, %f776, %f752;
	fma.rn.f32 	%f852, %f769, %f777, %f753;
	fma.rn.f32 	%f851, %f769, %f778, %f754;
	fma.rn.f32 	%f850, %f770, %f771, %f755;
	fma.rn.f32 	%f849, %f770, %f772, %f756;
	fma.rn.f32 	%f848, %f770, %f773, %f757;
	fma.rn.f32 	%f847, %f770, %f774, %f758;
	fma.rn.f32 	%f846, %f770, %f775, %f759;
	fma.rn.f32 	%f845, %f770, %f776, %f760;
	fma.rn.f32 	%f844, %f770, %f777, %f761;
	fma.rn.f32 	%f843, %f770, %f778, %f762;
	bar.sync 	0;
	add.s32 	%r107, %r107, 1;
	setp.eq.s32 	%p2, %r107, 0;
	add.s32 	%r106, %r106, 8;
	shl.b32 	%r67, %r96, 3;
	add.s32 	%r105, %r105, %r67;
	@%p2 bra 	$L__BB0_3;
	bra.uni 	$L__BB0_2;
$L__BB0_3:
	ld.param.u32 	%r97, [_Z8sgemm_v2PfS_S_iii_param_4];
	ld.param.u32 	%r79, [_Z8sgemm_v2PfS_S_iii_param_3];
	ld.param.u64 	%rd30, [_Z8sgemm_v2PfS_S_iii_param_2];
	mov.u32 	%r68, %tid.y;
	shl.b32 	%r69, %r68, 2;
	mov.u32 	%r70, %ctaid.y;
	shl.b32 	%r71, %r70, 7;
	add.s32 	%r8, %r71, %r69;
	mov.u32 	%r72, %tid.x;
	shl.b32 	%r73, %r72, 2;
	mov.u32 	%r74, %ctaid.x;
	shl.b32 	%r75, %r74, 7;
	add.s32 	%r76, %r75, %r73;
	setp.lt.s32 	%p3, %r76, %r97;
	add.s32 	%r10, %r97, -64;
	mad.lo.s32 	%r11, %r8, %r97, %r76;
	setp.lt.s32 	%p4, %r8, %r79;
	and.pred  	%p5, %p4, %p3;
	cvta.to.global.u64 	%rd19, %rd30;
	mul.wide.s32 	%rd20, %r11, 4;
	add.s64 	%rd1, %rd19, %rd20;
	@%p5 bra 	$L__BB0_4;
	bra.uni 	$L__BB0_5;
$L__BB0_4:
	st.global.v4.f32 	[%rd1], {%f906, %f905, %f904, %f903};
$L__BB0_5:
	ld.param.u32 	%r80, [_Z8sgemm_v2PfS_S_iii_param_3];
	setp.ge.s32 	%p6, %r8, %r80;
	setp.ge.s32 	%p7, %r76, %r10;
	or.pred  	%p8, %p6, %p7;
	@%p8 bra 	$L__BB0_7;
	st.global.v4.f32 	[%rd1+256], {%f902, %f901, %f900, %f899};
$L__BB0_7:
	ld.param.u32 	%r98, [_Z8sgemm_v2PfS_S_iii_param_4];
	ld.param.u32 	%r81, [_Z8sgemm_v2PfS_S_iii_param_3];
	ld.param.u64 	%rd31, [_Z8sgemm_v2PfS_S_iii_param_2];
	setp.ge.s32 	%p9, %r76, %r98;
	add.s32 	%r18, %r8, 1;
	add.s32 	%r19, %r11, %r98;
	setp.ge.s32 	%p10, %r18, %r81;
	cvta.to.global.u64 	%rd2, %rd31;
	mul.wide.s32 	%rd21, %r19, 4;
	add.s64 	%rd3, %rd2, %rd21;
	or.pred  	%p11, %p10, %p9;
	@%p11 bra 	$L__BB0_9;
	st.global.v4.f32 	[%rd3], {%f898, %f897, %f896, %f895};
$L__BB0_9:
	ld.param.u32 	%r82, [_Z8sgemm_v2PfS_S_iii_param_3];
	setp.ge.s32 	%p12, %r18, %r82;
	setp.ge.s32 	%p13, %r76, %r10;
	or.pred  	%p14, %p12, %p13;
	@%p14 bra 	$L__BB0_11;
	st.global.v4.f32 	[%rd3+256], {%f894, %f893, %f892, %f891};
$L__BB0_11:
	ld.param.u32 	%r99, [_Z8sgemm_v2PfS_S_iii_param_4];
	ld.param.u32 	%r83, [_Z8sgemm_v2PfS_S_iii_param_3];
	setp.ge.s32 	%p15, %r76, %r99;
	add.s32 	%r20, %r8, 2;
	add.s32 	%r21, %r19, %r99;
	setp.ge.s32 	%p16, %r20, %r83;
	mul.wide.s32 	%rd22, %r21, 4;
	add.s64 	%rd4, %rd2, %rd22;
	or.pred  	%p17, %p16, %p15;
	@%p17 bra 	$L__BB0_13;
	st.global.v4.f32 	[%rd4], {%f890, %f889, %f888, %f887};
$L__BB0_13:
	ld.param.u32 	%r84, [_Z8sgemm_v2PfS_S_iii_param_3];
	setp.ge.s32 	%p18, %r20, %r84;
	setp.ge.s32 	%p19, %r76, %r10;
	or.pred  	%p20, %p18, %p19;
	@%p20 bra 	$L__BB0_15;
	st.global.v4.f32 	[%rd4+256], {%f886, %f885, %f884, %f883};
$L__BB0_15:
	ld.param.u32 	%r100, [_Z8sgemm_v2PfS_S_iii_param_4];
	ld.param.u32 	%r85, [_Z8sgemm_v2PfS_S_iii_param_3];
	setp.ge.s32 	%p21, %r76, %r100;
	add.s32 	%r22, %r8, 3;
	add.s32 	%r77, %r21, %r100;
	setp.ge.s32 	%p22, %r22, %r85;
	mul.wide.s32 	%rd23, %r77, 4;
	add.s64 	%rd5, %rd2, %rd23;
	or.pred  	%p23, %p22, %p21;
	@%p23 bra 	$L__BB0_17;
	st.global.v4.f32 	[%rd5], {%f882, %f881, %f880, %f879};
$L__BB0_17:
	ld.param.u32 	%r86, [_Z8sgemm_v2PfS_S_iii_param_3];
	setp.ge.s32 	%p24, %r22, %r86;
	setp.ge.s32 	%p25, %r76, %r10;
	or.pred  	%p26, %p24, %p25;
	@%p26 bra 	$L__BB0_19;
	st.global.v4.f32 	[%rd5+256], {%f878, %f877, %f876, %f875};
$L__BB0_19:
	ld.param.u32 	%r101, [_Z8sgemm_v2PfS_S_iii_param_4];
	ld.param.u32 	%r87, [_Z8sgemm_v2PfS_S_iii_param_3];
	setp.ge.s32 	%p27, %r76, %r101;
	add.s32 	%r23, %r8, 64;
	mad.lo.s32 	%r24, %r23, %r101, %r76;
	setp.ge.s32 	%p28, %r23, %r87;
	mul.wide.s32 	%rd24, %r24, 4;
	add.s64 	%rd6, %rd2, %rd24;
	or.pred  	%p29, %p28, %p27;
	@%p29 bra 	$L__BB0_21;
	st.global.v4.f32 	[%rd6], {%f874, %f873, %f872, %f871};
$L__BB0_21:
	ld.param.u32 	%r88, [_Z8sgemm_v2PfS_S_iii_param_3];
	setp.ge.s32 	%p30, %r23, %r88;
	setp.ge.s32 	%p31, %r76, %r10;
	or.pred  	%p32, %p30, %p31;
	@%p32 bra 	$L__BB0_23;
	st.global.v4.f32 	[%rd6+256], {%f870, %f869, %f868, %f867};
$L__BB0_23:
	ld.param.u32 	%r102, [_Z8sgemm_v2PfS_S_iii_param_4];
	ld.param.u32 	%r89, [_Z8sgemm_v2PfS_S_iii_param_3];
	setp.ge.s32 	%p33, %r76, %r102;
	add.s32 	%r25, %r8, 65;
	add.s32 	%r26, %r24, %r102;
	setp.ge.s32 	%p34, %r25, %r89;
	mul.wide.s32 	%rd25, %r26, 4;
	add.s64 	%rd7, %rd2, %rd25;
	or.pred  	%p35, %p34, %p33;
	@%p35 bra 	$L__BB0_25;
	st.global.v4.f32 	[%rd7], {%f866, %f865, %f864, %f863};
$L__BB0_25:
	ld.param.u32 	%r90, [_Z8sgemm_v2PfS_S_iii_param_3];
	setp.ge.s32 	%p36, %r25, %r90;
	setp.ge.s32 	%p37, %r76, %r10;
	or.pred  	%p38, %p36, %p37;
	@%p38 bra 	$L__BB0_27;
	st.global.v4.f32 	[%rd7+256], {%f862, %f861, %f860, %f859};
$L__BB0_27:
	ld.param.u32 	%r103, [_Z8sgemm_v2PfS_S_iii_param_4];
	ld.param.u32 	%r91, [_Z8sgemm_v2PfS_S_iii_param_3];
	setp.ge.s32 	%p39, %r76, %r103;
	add.s32 	%r27, %r8, 66;
	add.s32 	%r28, %r26, %r103;
	setp.ge.s32 	%p40, %r27, %r91;
	mul.wide.s32 	%rd26, %r28, 4;
	add.s64 	%rd8, %rd2, %rd26;
	or.pred  	%p41, %p40, %p39;
	@%p41 bra 	$L__BB0_29;
	st.global.v4.f32 	[%rd8], {%f858, %f857, %f856, %f855};
$L__BB0_29:
	ld.param.u32 	%r92, [_Z8sgemm_v2PfS_S_iii_param_3];
	setp.ge.s32 	%p42, %r27, %r92;
	setp.ge.s32 	%p43, %r76, %r10;
	or.pred  	%p44, %p42, %p43;
	@%p44 bra 	$L__BB0_31;
	st.global.v4.f32 	[%rd8+256], {%f854, %f853, %f852, %f851};
$L__BB0_31:
	ld.param.u32 	%r104, [_Z8sgemm_v2PfS_S_iii_param_4];
	ld.param.u32 	%r93, [_Z8sgemm_v2PfS_S_iii_param_3];
	setp.ge.s32 	%p45, %r76, %r104;
	add.s32 	%r29, %r8, 67;
	add.s32 	%r78, %r28, %r104;
	setp.ge.s32 	%p46, %r29, %r93;
	mul.wide.s32 	%rd27, %r78, 4;
	add.s64 	%rd9, %rd2, %rd27;
	or.pred  	%p47, %p46, %p45;
	@%p47 bra 	$L__BB0_33;
	st.global.v4.f32 	[%rd9], {%f850, %f849, %f848, %f847};
$L__BB0_33:
	ld.param.u32 	%r94, [_Z8sgemm_v2PfS_S_iii_param_3];
	setp.ge.s32 	%p48, %r29, %r94;
	setp.ge.s32 	%p49, %r76, %r10;
	or.pred  	%p50, %p48, %p49;
	@%p50 bra 	$L__BB0_35;
	st.global.v4.f32 	[%rd9+256], {%f846, %f845, %f844, %f843};
$L__BB0_35:
	ret;

}


// ===== COMPILED SASS (sm_100) =====

	.target	sm_100

	.elftype	@"ET_EXEC"


//--------------------- .note.nv.tkinfo           --------------------------
	.section	.note.nv.tkinfo,"",@"SHT_NOTE"
	.sectionflags	@"SHF_NOTE_NV_TKINFO"
	.tkinfo
        /*0018*/ 	.word	0x00000002
        /*0030*/ 	.string	""
        /*0030*/ 	.string	"ptxas"
        /*0030*/ 	.string	"Cuda compilation tools, release 13.0, V13.0.88"
        /*0030*/ 	.string	"Build cuda_13.0.r13.0/compiler.36424714_0"
        /*0030*/ 	.string	"-arch sm_100 -m 64 "



//--------------------- .note.nv.cuinfo           --------------------------
	.section	.note.nv.cuinfo,"",@"SHT_NOTE"
	.sectionflags	@"SHF_NOTE_NV_CUINFO"
        /*0018*/ 	.short	0x0002
        /*001a*/ 	.short	0x0064
        /*001c*/ 	.short	0x0082
	.zero		2


//--------------------- .nv.info                  --------------------------
	.section	.nv.info,"",@"SHT_CUDA_INFO"
	.align	4


	//----- nvinfo : EIATTR_REGCOUNT
	.align		4
        /*0000*/ 	.byte	0x04, 0x2f
        /*0002*/ 	.short	(.L_1 - .L_0)
	.align		4
.L_0:
        /*0004*/ 	.word	index@(_Z8sgemm_v2PfS_S_iii)
        /*0008*/ 	.word	0x0000007f


	//----- nvinfo : EIATTR_FRAME_SIZE
	.align		4
.L_1:
        /*000c*/ 	.byte	0x04, 0x11
        /*000e*/ 	.short	(.L_3 - .L_2)
	.align		4
.L_2:
        /*0010*/ 	.word	index@(_Z8sgemm_v2PfS_S_iii)
        /*0014*/ 	.word	0x00000000


	//----- nvinfo : EIATTR_MIN_STACK_SIZE
	.align		4
.L_3:
        /*0018*/ 	.byte	0x04, 0x12
        /*001a*/ 	.short	(.L_5 - .L_4)
	.align		4
.L_4:
        /*001c*/ 	.word	index@(_Z8sgemm_v2PfS_S_iii)
        /*0020*/ 	.word	0x00000000
.L_5:


//--------------------- .nv.compat                --------------------------
	.section	.nv.compat,"",@"SHT_CUDA_COMPAT_INFO"
	.align	4
        /*0000*/ 	.byte	0x02, 0x09, 0x00, 0x00, 0x02, 0x02, 0x01, 0x00, 0x02, 0x05, 0x05, 0x00, 0x03, 0x07, 0x01, 0x01
        /*0010*/ 	.byte	0x02, 0x03, 0x00, 0x00, 0x02, 0x06, 0x01, 0x00, 0x04, 0x0b, 0x08, 0x00, 0x09, 0x00, 0x00, 0x00
        /*0020*/ 	.byte	0x00, 0x00, 0x00, 0x00


//--------------------- .nv.info._Z8sgemm_v2PfS_S_iii --------------------------
	.section	.nv.info._Z8sgemm_v2PfS_S_iii,"",@"SHT_CUDA_INFO"
	.sectionflags	@""
	.align	4


	//----- nvinfo : EIATTR_CUDA_API_VERSION
	.align		4
        /*0000*/ 	.byte	0x04, 0x37
        /*0002*/ 	.short	(.L_7 - .L_6)
.L_6:
        /*0004*/ 	.word	0x00000082


	//----- nvinfo : EIATTR_KPARAM_INFO
	.align		4
.L_7:
        /*0008*/ 	.byte	0x04, 0x17
        /*000a*/ 	.short	(.L_9 - .L_8)
.L_8:
        /*000c*/ 	.word	0x00000000
        /*0010*/ 	.short	0x0005
        /*0012*/ 	.short	0x0020
        /*0014*/ 	.byte	0x00, 0xf0, 0x11, 0x00


	//----- nvinfo : EIATTR_KPARAM_INFO
	.align		4
.L_9:
        /*0018*/ 	.byte	0x04, 0x17
        /*001a*/ 	.short	(.L_11 - .L_10)
.L_10:
        /*001c*/ 	.word	0x00000000
        /*0020*/ 	.short	0x0004
        /*0022*/ 	.short	0x001c
        /*0024*/ 	.byte	0x00, 0xf0, 0x11, 0x00


	//----- nvinfo : EIATTR_KPARAM_INFO
	.align		4
.L_11:
        /*0028*/ 	.byte	0x04, 0x17
        /*002a*/ 	.short	(.L_13 - .L_12)
.L_12:
        /*002c*/ 	.word	0x00000000
        /*0030*/ 	.short	0x0003
        /*0032*/ 	.short	0x0018
        /*0034*/ 	.byte	0x00, 0xf0, 0x11, 0x00


	//----- nvinfo : EIATTR_KPARAM_INFO
	.align		4
.L_13:
        /*0038*/ 	.byte	0x04, 0x17
        /*003a*/ 	.short	(.L_15 - .L_14)
.L_14:
        /*003c*/ 	.word	0x00000000
        /*0040*/ 	.short	0x0002
        /*0042*/ 	.short	0x0010
        /*0044*/ 	.byte	0x00, 0xf5, 0x21, 0x00


	//----- nvinfo : EIATTR_KPARAM_INFO
	.align		4
.L_15:
        /*0048*/ 	.byte	0x04, 0x17
        /*004a*/ 	.short	(.L_17 - .L_16)
.L_16:
        /*004c*/ 	.word	0x00000000
        /*0050*/ 	.short	0x0001
        /*0052*/ 	.short	0x0008
        /*0054*/ 	.byte	0x00, 0xf5, 0x21, 0x00


	//----- nvinfo : EIATTR_KPARAM_INFO
	.align		4
.L_17:
        /*0058*/ 	.byte	0x04, 0x17
        /*005a*/ 	.short	(.L_19 - .L_18)
.L_18:
        /*005c*/ 	.word	0x00000000
        /*0060*/ 	.short	0x0000
        /*0062*/ 	.short	0x0000
        /*0064*/ 	.byte	0x00, 0xf5, 0x21, 0x00


	//----- nvinfo : EIATTR_SPARSE_MMA_MASK
	.align		4
.L_19:
        /*0068*/ 	.byte	0x03, 0x50
        /*006a*/ 	.short	0x0000


	//----- nvinfo : EIATTR_MAXREG_COUNT
	.align		4
        /*006c*/ 	.byte	0x03, 0x1b
        /*006e*/ 	.short	0x00ff


	//----- nvinfo : EIATTR_NUM_BARRIERS
	.align		4
        /*0070*/ 	.byte	0x02, 0x4c
        /*0072*/ 	.byte	0x01
	.zero		1


	//----- nvinfo : EIATTR_MERCURY_ISA_VERSION
	.align		4
        /*0074*/ 	.byte	0x03, 0x5f
        /*0076*/ 	.short	0x0101


	//----- nvinfo : EIATTR_VRC_CTA_INIT_COUNT
	.align		4
        /*0078*/ 	.byte	0x02, 0x4a
	.zero		1
	.zero		1


	//----- nvinfo : EIATTR_EXIT_INSTR_OFFSETS
	.align		4
        /*007c*/ 	.byte	0x04, 0x1c
        /*007e*/ 	.short	(.L_21 - .L_20)


	//   ....[0]....
.L_20:
        /*0080*/ 	.word	0x00002ca0


	//   ....[1]....
        /*0084*/ 	.word	0x00002cc0


	//----- nvinfo : EIATTR_CBANK_PARAM_SIZE
	.align		4
.L_21:
        /*0088*/ 	.byte	0x03, 0x19
        /*008a*/ 	.short	0x0024


	//----- nvinfo : EIATTR_PARAM_CBANK
	.align		4
        /*008c*/ 	.byte	0x04, 0x0a
        /*008e*/ 	.short	(.L_23 - .L_22)
	.align		4
.L_22:
        /*0090*/ 	.word	index@(.nv.constant0._Z8sgemm_v2PfS_S_iii)
        /*0094*/ 	.short	0x0380
        /*0096*/ 	.short	0x0024


	//----- nvinfo : EIATTR_SW_WAR
	.align		4
.L_23:
        /*0098*/ 	.byte	0x04, 0x36
        /*009a*/ 	.short	(.L_25 - .L_24)
.L_24:
        /*009c*/ 	.word	0x00000008
.L_25:


//--------------------- .nv.callgraph             --------------------------
	.section	.nv.callgraph,"",@"SHT_CUDA_CALLGRAPH"
	.align	4
	.sectionentsize	8
	.align		4
        /*0000*/ 	.word	0x00000000
	.align		4
        /*0004*/ 	.word	0xffffffff
	.align		4
        /*0008*/ 	.word	0x00000000
	.align		4
        /*000c*/ 	.word	0xfffffffe
	.align		4
        /*0010*/ 	.word	0x00000000
	.align		4
        /*0014*/ 	.word	0xfffffffd
	.align		4
        /*0018*/ 	.word	0x00000000
	.align		4
        /*001c*/ 	.word	0xfffffffc


//--------------------- .text._Z8sgemm_v2PfS_S_iii --------------------------
	.section	.text._Z8sgemm_v2PfS_S_iii,"ax",@progbits
	.align	128
        .global         _Z8sgemm_v2PfS_S_iii
        .type           _Z8sgemm_v2PfS_S_iii,@function
        .size           _Z8sgemm_v2PfS_S_iii,(.L_x_3 - _Z8sgemm_v2PfS_S_iii)
        .other          _Z8sgemm_v2PfS_S_iii,@"STO_CUDA_ENTRY STV_DEFAULT"
_Z8sgemm_v2PfS_S_iii:
.text._Z8sgemm_v2PfS_S_iii:
[----:B------:R-:W-:Y:S01]  /*0000*/  LDC R1, c[0x0][0x37c] ;  /* 0x0000df00ff017b82 */ /* 0x000fe20000000800 */
[----:B------:R-:W0:Y:S01]  /*0010*/  LDCU UR6, c[0x0][0x3a0] ;  /* 0x00007400ff0677ac */ /* 0x000e220008000800 */
[----:B------:R-:W1:Y:S01]  /*0020*/  S2R R0, SR_TID.X ;  /* 0x0000000000007919 */ /* 0x000e620000002100 */
[----:B------:R-:W-:Y:S02]  /*0030*/  CS2R R66, SRZ ;  /* 0x0000000000427805 */ /* 0x000fe4000001ff00 */
[----:B------:R-:W-:Y:S02]  /*0040*/  CS2R R64, SRZ ;  /* 0x0000000000407805 */ /* 0x000fe4000001ff00 */
[----:B------:R-:W-:Y:S01]  /*0050*/  CS2R R62, SRZ ;  /* 0x00000000003e7805 */ /* 0x000fe2000001ff00 */
[----:B------:R-:W2:Y:S01]  /*0060*/  S2R R3, SR_TID.Y ;  /* 0x0000000000037919 */ /* 0x000ea20000002200 */
[----:B------:R-:W-:Y:S02]  /*0070*/  CS2R R60, SRZ ;  /* 0x00000000003c7805 */ /* 0x000fe4000001ff00 */
[----:B------:R-:W-:-:S02]  /*0080*/  CS2R R58, SRZ ;  /* 0x00000000003a7805 */ /* 0x000fc4000001ff00 */
[----:B------:R-:W-:Y:S02]  /*0090*/  CS2R R56, SRZ ;  /* 0x0000000000387805 */ /* 0x000fe4000001ff00 */
[----:B------:R-:W-:Y:S02]  /*00a0*/  CS2R R54, SRZ ;  /* 0x0000000000367805 */ /* 0x000fe4000001ff00 */
[----:B------:R-:W-:Y:S02]  /*00b0*/  CS2R R52, SRZ ;  /* 0x0000000000347805 */ /* 0x000fe4000001ff00 */
[----:B------:R-:W-:Y:S02]  /*00c0*/  CS2R R50, SRZ ;  /* 0x0000000000327805 */ /* 0x000fe4000001ff00 */
[----:B------:R-:W-:Y:S02]  /*00d0*/  CS2R R48, SRZ ;  /* 0x0000000000307805 */ /* 0x000fe4000001ff00 */
[----:B------:R-:W-:-:S02]  /*00e0*/  CS2R R46, SRZ ;  /* 0x00000000002e7805 */ /* 0x000fc4000001ff00 */
[----:B------:R-:W-:Y:S02]  /*00f0*/  CS2R R44, SRZ ;  /* 0x00000000002c7805 */ /* 0x000fe4000001ff00 */
[----:B------:R-:W-:Y:S02]  /*0100*/  CS2R R42, SRZ ;  /* 0x00000000002a7805 */ /* 0x000fe4000001ff00 */
[----:B------:R-:W-:Y:S02]  /*0110*/  CS2R R40, SRZ ;  /* 0x0000000000287805 */ /* 0x000fe4000001ff00 */
[----:B------:R-:W-:Y:S01]  /*0120*/  CS2R R38, SRZ ;  /* 0x0000000000267805 */ /* 0x000fe2000001ff00 */
[----:B0-----:R-:W-:Y:S01]  /*0130*/  UISETP.GE.AND UP0, UPT, UR6, 0x1, UPT ;  /* 0x000000010600788c */ /* 0x001fe2000bf06270 */
        /* <DEDUP_REMOVED lines=16> */
[----:B------:R-:W-:Y:S01]  /*0240*/  CS2R R4, SRZ ;  /* 0x0000000000047805 */ /* 0x000fe2000001ff00 */
[----:B------:R-:W0:Y:S01]  /*0250*/  LDCU.64 UR8, c[0x0][0x358] ;  /* 0x00006b00ff0877ac */ /* 0x000e220008000a00 */
[----:B-12---:R-:W-:Y:S05]  /*0260*/  BRA.U !UP0, `(.L_x_0) ;  /* 0x0000002508847547 */ /* 0x006fea000b800000 */
[----:B------:R-:W1:Y:S01]  /*0270*/  S2R R67, SR_CTAID.Y ;  /* 0x0000000000437919 */ /* 0x000e620000002600 */
[----:B------:R-:W2:Y:S01]  /*0280*/  LDCU UR5, c[0x0][0x360] ;  /* 0x00006c00ff0577ac */ /* 0x000ea20008000800 */
[----:B------:R-:W3:Y:S08]  /*0290*/  S2UR UR4, SR_CTAID.X ;  /* 0x00000000000479c3 */ /* 0x000ef00000002500 */
[----:B------:R-:W4:Y:S01]  /*02a0*/  LDC R68, c[0x0][0x39c] ;  /* 0x0000e700ff447b82 */ /* 0x000f220000000800 */
[----:B--2---:R-:W-:Y:S01]  /*02b0*/  IMAD R0, R3, UR5, R0 ;  /* 0x0000000503007c24 */ /* 0x004fe2000f8e0200 */
[----:B------:R-:W-:-:S04]  /*02c0*/  UIADD3 UR5, UPT, UPT, UR6, 0x7, URZ ;  /* 0x0000000706057890 */ /* 0x000fc8000fffe0ff */
[--C-:B------:R-:W-:Y:S01]  /*02d0*/  SHF.R.U32.HI R2, RZ, 0x1, R0.reuse ;  /* 0x00000001ff027819 */ /* 0x100fe20000011600 */
[----:B------:R-:W-:Y:S01]  /*02e0*/  USHF.R.U32.HI UR5, URZ, 0x3, UR5 ;  /* 0x00000003ff057899 */ /* 0x000fe20008011605 */
[----:B------:R-:W-:Y:S01]  /*02f0*/  SHF.R.U32.HI R3, RZ, 0x5, R0 ;  /* 0x00000005ff037819 */ /* 0x000fe20000011600 */
[----:B---3--:R-:W-:Y:S01]  /*0300*/  USHF.L.U32 UR4, UR4, 0x7, URZ ;  /* 0x0000000704047899 */ /* 0x008fe200080006ff */
[----:B------:R-:W-:Y:S01]  /*0310*/  SHF.L.U32 R0, R0, 0x2, RZ ;  /* 0x0000000200007819 */ /* 0x000fe200000006ff */
[----:B------:R-:W-:Y:S01]  /*0320*/  UIADD3 UR5, UPT, UPT, -UR5, URZ, URZ ;  /* 0x000000ff05057290 */ /* 0x000fe2000fffe1ff */
[----:B-1----:R-:W-:Y:S02]  /*0330*/  LEA R67, R67, R2, 0x7 ;  /* 0x0000000243437211 */ /* 0x002fe400078e38ff */
[C---:B------:R-:W-:Y:S01]  /*0340*/  LOP3.LUT R84, R0.reuse, 0x4, RZ, 0xc0, !PT ;  /* 0x0000000400547812 */ /* 0x040fe200078ec0ff */
[----:B----4-:R-:W-:Y:S01]  /*0350*/  IMAD R3, R3, R68, UR4 ;  /* 0x0000000403037e24 */ /* 0x010fe2000f8e0244 */
[----:B------:R-:W-:-:S03]  /*0360*/  LOP3.LUT R0, R0, 0x7c, RZ, 0xc0, !PT ;  /* 0x0000007c00007812 */ /* 0x000fc600078ec0ff */
[----:B------:R-:W-:Y:S02]  /*0370*/  IMAD R84, R67, UR6, R84 ;  /* 0x0000000643547c24 */ /* 0x000fe4000f8e0254 */
[----:B------:R-:W-:Y:S01]  /*0380*/  HFMA2 R67, -RZ, RZ, 0, 0 ;  /* 0x00000000ff437431 */ /* 0x000fe200000001ff */
[----:B------:R-:W-:-:S07]  /*0390*/  IADD3 R2, PT, PT, R0, R3, RZ ;  /* 0x0000000300027210 */ /* 0x000fce0007ffe0ff */
.L_x_1:
[----:B------:R-:W1:Y:S08]  /*03a0*/  LDC.64 R92, c[0x0][0x380] ;  /* 0x0000e000ff5c7b82 */ /* 0x000e700000000a00 */
[----:B------:R-:W2:Y:S01]  /*03b0*/  LDC.64 R88, c[0x0][0x388] ;  /* 0x0000e200ff587b82 */ /* 0x000ea20000000a00 */
[----:B-1----:R-:W-:-:S06]  /*03c0*/  IMAD.WIDE R92, R84, 0x4, R92 ;  /* 0x00000004545c7825 */ /* 0x002fcc00078e025c */
[----:B0-----:R-:W3:Y:S01]  /*03d0*/  LDG.E.128.CONSTANT R92, desc[UR8][R92.64] ;  /* 0x000000085c5c7981 */ /* 0x001ee2000c1e9d00 */
[----:B--2---:R-:W-:-:S06]  /*03e0*/  IMAD.WIDE R88, R2, 0x4, R88 ;  /* 0x0000000402587825 */ /* 0x004fcc00078e0258 */
[----:B------:R-:W2:Y:S01]  /*03f0*/  LDG.E.128.CONSTANT R88, desc[UR8][R88.64] ;  /* 0x0000000858587981 */ /* 0x000ea2000c1e9d00 */
[----:B------:R-:W0:Y:S01]  /*0400*/  LDCU UR4, c[0x0][0x360] ;  /* 0x00006c00ff0477ac */ /* 0x000e220008000800 */
[----:B------:R-:W1:Y:S01]  /*0410*/  S2UR UR6, SR_CgaCtaId ;  /* 0x00000000000679c3 */ /* 0x000e620000008800 */
[----:B------:R-:W-:Y:S01]  /*0420*/  IADD3 R84, PT, PT, R84, 0x8, RZ ;  /* 0x0000000854547810 */ /* 0x000fe20007ffe0ff */
[----:B------:R-:W0:Y:S01]  /*0430*/  S2R R3, SR_TID.Y ;  /* 0x0000000000037919 */ /* 0x000e220000002200 */
[----:B------:R-:W-:Y:S01]  /*0440*/  UIADD3 UR5, UPT, UPT, UR5, 0x1, URZ ;  /* 0x0000000105057890 */ /* 0x000fe2000fffe0ff */
[----:B------:R-:W0:Y:S03]  /*0450*/  S2R R0, SR_TID.X ;  /* 0x0000000000007919 */ /* 0x000e260000002100 */
[----:B------:R-:W-:Y:S01]  /*0460*/  UISETP.NE.AND UP0, UPT, UR5, URZ, UPT ;  /* 0x000000ff0500728c */ /* 0x000fe2000bf05270 */
[----:B0-----:R-:W-:Y:S01]  /*0470*/  IMAD R68, R3, UR4, R0 ;  /* 0x0000000403447c24 */ /* 0x001fe2000f8e0200 */
[----:B------:R-:W-:-:S02]  /*0480*/  UMOV UR4, 0x400 ;  /* 0x0000040000047882 */ /* 0x000fc40000000000 */
[----:B-1----:R-:W-:Y:S02]  /*0490*/  ULEA UR7, UR6, UR4, 0x18 ;  /* 0x0000000406077291 */ /* 0x002fe4000f8ec0ff */
[C---:B------:R-:W-:Y:S01]  /*04a0*/  SHF.L.U32 R69, R68.reuse, 0xb, RZ ;  /* 0x0000000b44457819 */ /* 0x040fe200000006ff */
[----:B------:R-:W-:Y:S01]  /*04b0*/  UIADD3 UR4, UPT, UPT, UR4, 0x1000, URZ ;  /* 0x0000100004047890 */ /* 0x000fe2000fffe0ff */
[----:B------:R-:W-:Y:S02]  /*04c0*/  SHF.L.U32 R70, R68, 0x1, RZ ;  /* 0x0000000144467819 */ /* 0x000fe400000006ff */
[----:B------:R-:W-:Y:S01]  /*04d0*/  LOP3.LUT R69, R69, 0x800, RZ, 0xc0, !PT ;  /* 0x0000080045457812 */ /* 0x000fe200078ec0ff */
[----:B------:R-:W-:Y:S01]  /*04e0*/  ULEA UR4, UR6, UR4, 0x18 ;  /* 0x0000000406047291 */ /* 0x000fe2000f8ec0ff */
[----:B------:R-:W-:Y:S02]  /*04f0*/  LOP3.LUT R70, R70, 0xfffffffc, RZ, 0xc0, !PT ;  /* 0xfffffffc46467812 */ /* 0x000fe400078ec0ff */
[----:B------:R-:W-:-:S02]  /*0500*/  SHF.L.U32 R68, R68, 0x4, RZ ;  /* 0x0000000444447819 */ /* 0x000fc400000006ff */
[----:B------:R-:W-:Y:S02]  /*0510*/  IADD3 R96, PT, PT, R70, UR7, R69 ;  /* 0x0000000746607c10 */ /* 0x000fe4000fffe045 */
[C---:B------:R-:W-:Y:S02]  /*0520*/  LOP3.LUT R69, R68.reuse, 0xfffffe00, RZ, 0xc0, !PT ;  /* 0xfffffe0044457812 */ /* 0x040fe400078ec0ff */
[----:B------:R-:W-:Y:S02]  /*0530*/  LOP3.LUT R68, R68, 0x1f0, RZ, 0xc0, !PT ;  /* 0x000001f044447812 */ /* 0x000fe400078ec0ff */
[----:B------:R-:W-:Y:S02]  /*0540*/  LEA R86, R3, UR7, 0x4 ;  /* 0x0000000703567c11 */ /* 0x000fe4000f8e20ff */
[----:B------:R-:W-:Y:S02]  /*0550*/  IADD3 R97, PT, PT, R68, UR4, R69 ;  /* 0x0000000444617c10 */ /* 0x000fe4000fffe045 */
[----:B------:R-:W-:Y:S01]  /*0560*/  LEA R85, R0, UR4, 0x4 ;  /* 0x0000000400557c11 */ /* 0x000fe2000f8e20ff */
[----:B---3--:R-:W-:Y:S04]  /*0570*/  STS [R96], R92 ;  /* 0x0000005c60007388 */ /* 0x008fe80000000800 */
[----:B------:R-:W-:Y:S04]  /*0580*/  STS [R96+0x200], R93 ;  /* 0x0002005d60007388 */ /* 0x000fe80000000800 */
[----:B------:R-:W-:Y:S04]  /*0590*/  STS [R96+0x400], R94 ;  /* 0x0004005e60007388 */ /* 0x000fe80000000800 */
[----:B------:R-:W-:Y:S04]  /*05a0*/  STS [R96+0x600], R95 ;  /* 0x0006005f60007388 */ /* 0x000fe80000000800 */
[----:B--2---:R-:W-:Y:S01]  /*05b0*/  STS.128 [R97], R88 ;  /* 0x0000005861007388 */ /* 0x004fe20000000c00 */
[----:B------:R-:W-:Y:S06]  /*05c0*/  BAR.SYNC.DEFER_BLOCKING 0x0 ;  /* 0x0000000000007b1d */ /* 0x000fec0000010000 */
[----:B------:R-:W-:Y:S04]  /*05d0*/  LDS.128 R68, [R86] ;  /* 0x0000000056447984 */ /* 0x000fe80000000c00 */
[----:B------:R-:W0:Y:S04]  /*05e0*/  LDS.128 R72, [R85] ;  /* 0x0000000055487984 */ /* 0x000e280000000c00 */
[----:B------:R-:W1:Y:S04]  /*05f0*/  LDS.128 R76, [R86+0x100] ;  /* 0x00010000564c7984 */ /* 0x000e680000000c00 */
[----:B------:R-:W2:Y:S01]  /*0600*/  LDS.128 R80, [R85+0x100] ;  /* 0x0001000055507984 */ /* 0x000ea20000000c00 */
[-C--:B0-----:R-:W-:Y:S01]  /*0610*/  FFMA R87, R68, R72.reuse, R4 ;  /* 0x0000004844577223 */ /* 0x081fe20000000004 */
[-C--:B------:R-:W-:Y:S01]  /*0620*/  FFMA R12, R69, R72.reuse, R12 ;  /* 0x00000048450c7223 */ /* 0x080fe2000000000c */
[-C--:B------:R-:W-:Y:S01]  /*0630*/  FFMA R93, R70, R72.reuse, R20 ;  /* 0x00000048465d7223 */ /* 0x080fe20000000014 */
[-C--:B------:R-:W-:Y:S01]  /*0640*/  FFMA R28, R71, R72.reuse, R28 ;  /* 0x00000048471c7223 */ /* 0x080fe2000000001c */
[-C--:B-1----:R-:W-:Y:S01]  /*0650*/  FFMA R95, R76, R72.reuse, R36 ;  /* 0x000000484c5f7223 */ /* 0x082fe20000000024 */
[-C--:B------:R-:W-:Y:S01]  /*0660*/  FFMA R44, R77, R72.reuse, R44 ;  /* 0x000000484d2c7223 */ /* 0x080fe2000000002c */
[CC--:B------:R-:W-:Y:S01]  /*0670*/  FFMA R89, R78.reuse, R72.reuse, R52 ;  /* 0x000000484e597223 */ /* 0x0c0fe20000000034 */
[C---:B------:R-:W-:Y:S01]  /*0680*/  FFMA R60, R79.reuse, R72, R60 ;  /* 0x000000484f3c7223 */ /* 0x040fe2000000003c */
[-C--:B------:R-:W-:Y:S01]  /*0690*/  FFMA R72, R79, R73.reuse, R61 ;  /* 0x000000494f487223 */ /* 0x080fe2000000003d */
[-C--:B------:R-:W-:Y:S01]  /*06a0*/  FFMA R20, R69, R73.reuse, R13 ;  /* 0x0000004945147223 */ /* 0x080fe2000000000d */
[-C--:B------:R-:W-:Y:S01]  /*06b0*/  FFMA R36, R71, R73.reuse, R29 ;  /* 0x0000004947247223 */ /* 0x080fe2000000001d */
[----:B------:R-:W-:Y:S01]  /*06c0*/  FFMA R52, R77, R73, R45 ;  /* 0x000000494d347223 */ /* 0x000fe2000000002d */
[-C--:B------:R-:W-:Y:S01]  /*06d0*/  FFMA R61, R78, R74.reuse, R54 ;  /* 0x0000004a4e3d7223 */ /* 0x080fe20000000036 */
[-C--:B------:R-:W-:Y:S01]  /*06e0*/  FFMA R13, R68, R74.reuse, R6 ;  /* 0x0000004a440d7223 */ /* 0x080fe20000000006 */
[-C--:B------:R-:W-:Y:S01]  /*06f0*/  FFMA R14, R69, R74.reuse, R14 ;  /* 0x0000004a450e7223 */ /* 0x080fe2000000000e */
[-C--:B------:R-:W-:Y:S01]  /*0700*/  FFMA R29, R70, R74.reuse, R22 ;  /* 0x0000004a461d7223 */ /* 0x080fe20000000016 */
[-C--:B------:R-:W-:Y:S01]  /*0710*/  FFMA R30, R71, R74.reuse, R30 ;  /* 0x0000004a471e7223 */ /* 0x080fe2000000001e */
[-C--:B------:R-:W-:Y:S01]  /*0720*/  FFMA R45, R76, R74.reuse, R38 ;  /* 0x0000004a4c2d7223 */ /* 0x080fe20000000026 */
[-C--:B------:R-:W-:Y:S01]  /*0730*/  FFMA R46, R77, R74.reuse, R46 ;  /* 0x0000004a4d2e7223 */ /* 0x080fe2000000002e */
[----:B------:R-:W-:Y:S01]  /*0740*/  FFMA R62, R79, R74, R62 ;  /* 0x0000004a4f3e7223 */ /* 0x000fe2000000003e */
[----:B------:R-:W-:Y:S01]  /*0750*/  FFMA R54, R77, R75, R47 ;  /* 0x0000004b4d367223 */ /* 0x000fe2000000002f */
[-C--:B------:R-:W-:Y:S01]  /*0760*/  FFMA R91, R68, R73.reuse, R5 ;  /* 0x00000049445b7223 */ /* 0x080fe20000000005 */
[-C--:B------:R-:W-:Y:S01]  /*0770*/  FFMA R21, R70, R73.reuse, R21 ;  /* 0x0000004946157223 */ /* 0x080fe20000000015 */
[-C--:B------:R-:W-:Y:S01]  /*0780*/  FFMA R37, R76, R73.reuse, R37 ;  /* 0x000000494c257223 */ /* 0x080fe20000000025 */
[----:B------:R-:W-:Y:S01]  /*0790*/  FFMA R53, R78, R73, R53 ;  /* 0x000000494e357223 */ /* 0x000fe20000000035 */
[-C--:B------:R-:W-:Y:S01]  /*07a0*/  FFMA R22, R69, R75.reuse, R15 ;  /* 0x0000004b45167223 */ /* 0x080fe2000000000f */
[-C--:B------:R-:W-:Y:S01]  /*07b0*/  FFMA R38, R71, R75.reuse, R31 ;  /* 0x0000004b47267223 */ /* 0x080fe2000000001f */
[----:B------:R-:W-:Y:S01]  /*07c0*/  FFMA R74, R79, R75, R63 ;  /* 0x0000004b4f4a7223 */ /* 0x000fe2000000003f */
[C---:B--2---:R-:W-:Y:S01]  /*07d0*/  FFMA R90, R69.reuse, R80, R16 ;  /* 0x00000050455a7223 */ /* 0x044fe20000000010 */
[C---:B------:R-:W-:Y:S01]  /*07e0*/  FFMA R92, R69.reuse, R81, R17 ;  /* 0x00000051455c7223 */ /* 0x040fe20000000011 */
[C---:B------:R-:W-:Y:S01]  /*07f0*/  FFMA R47, R69.reuse, R82, R18 ;  /* 0x00000052452f7223 */ /* 0x040fe20000000012 */
[----:B------:R-:W-:Y:S01]  /*0800*/  FFMA R94, R69, R83, R19 ;  /* 0x00000053455e7223 */ /* 0x000fe20000000013 */
[----:B------:R-:W-:Y:S01]  /*0810*/  BAR.SYNC.DEFER_BLOCKING 0x0 ;  /* 0x0000000000007b1d */ /* 0x000fe20000010000 */
[-C--:B------:R-:W-:Y:S01]  /*0820*/  FFMA R73, R68, R75.reuse, R7 ;  /* 0x0000004b44497223 */ /* 0x080fe20000000007 */
[----:B------:R-:W-:Y:S01]  /*0830*/  FFMA R23, R70, R75, R23 ;  /* 0x0000004b46177223 */ /* 0x000fe20000000017 */
[C---:B------:R-:W-:Y:S01]  /*0840*/  FFMA R15, R68.reuse, R80, R8 ;  /* 0x00000050440f7223 */ /* 0x040fe20000000008 */
[CC--:B------:R-:W-:Y:S01]  /*0850*/  FFMA R88, R68.reuse, R81.reuse, R9 ;  /* 0x0000005144587223 */ /* 0x0c0fe20000000009 */
[----:B------:R-:W-:Y:S01]  /*0860*/  FFMA R31, R68, R82, R10 ;  /* 0x00000052441f7223 */ /* 0x000fe2000000000a */
[C---:B------:R-:W-:Y:S01]  /*0870*/  FFMA R63, R70.reuse, R80, R24 ;  /* 0x00000050463f7223 */ /* 0x040fe20000000018 */
[C---:B------:R-:W-:Y:S01]  /*0880*/  FFMA R96, R70.reuse, R81, R25 ;  /* 0x0000005146607223 */ /* 0x040fe20000000019 */
[-C--:B------:R-:W-:Y:S01]  /*0890*/  FFMA R69, R70, R82.reuse, R26 ;  /* 0x0000005246457223 */ /* 0x080fe2000000001a */
[-C--:B------:R-:W-:Y:S01]  /*08a0*/  FFMA R68, R68, R83.reuse, R11 ;  /* 0x0000005344447223 */ /* 0x080fe2000000000b */
[----:B------:R-:W-:Y:S01]  /*08b0*/  FFMA R70, R70, R83, R27 ;  /* 0x0000005346467223 */ /* 0x000fe2000000001b */
[C---:B------:R-:W-:Y:S01]  /*08c0*/  FFMA R98, R71.reuse, R81, R33 ;  /* 0x0000005147627223 */ /* 0x040fe20000000021 */
[C---:B------:R-:W-:Y:S01]  /*08d0*/  FFMA R33, R71.reuse, R82, R34 ;  /* 0x0000005247217223 */ /* 0x040fe20000000022 */
[----:B------:R-:W-:Y:S01]  /*08e0*/  FFMA R34, R71, R83, R35 ;  /* 0x0000005347227223 */ /* 0x000fe20000000023 */
[C---:B------:R-:W-:Y:S01]  /*08f0*/  FFMA R35, R76.reuse, R80, R40 ;  /* 0x000000504c237223 */ /* 0x040fe20000000028 */
[C---:B------:R-:W-:Y:S01]  /*0900*/  FFMA R40, R76.reuse, R81, R41 ;  /* 0x000000514c287223 */ /* 0x040fe20000000029 */
[C---:B------:R-:W-:Y:S01]  /*0910*/  FFMA R39, R76.reuse, R75, R39 ;  /* 0x0000004b4c277223 */ /* 0x040fe20000000027 */
[CC--:B------:R-:W-:Y:S01]  /*0920*/  FFMA R41, R76.reuse, R82.reuse, R42 ;  /* 0x000000524c297223 */ /* 0x0c0fe2000000002a */
[----:B------:R-:W-:Y:S01]  /*0930*/  FFMA R76, R76, R83, R43 ;  /* 0x000000534c4c7223 */ /* 0x000fe2000000002b */
[C---:B------:R-:W-:Y:S01]  /*0940*/  FFMA R42, R77.reuse, R81, R49 ;  /* 0x000000514d2a7223 */ /* 0x040fe20000000031 */
[C---:B------:R-:W-:Y:S01]  /*0950*/  FFMA R43, R77.reuse, R82, R50 ;  /* 0x000000524d2b7223 */ /* 0x040fe20000000032 */
[C---:B------:R-:W-:Y:S01]  /*0960*/  FFMA R49, R78.reuse, R80, R56 ;  /* 0x000000504e317223 */ /* 0x040fe20000000038 */
[----:B------:R-:W-:Y:S01]  /*0970*/  FFMA R50, R77, R83, R51 ;  /* 0x000000534d327223 */ /* 0x000fe20000000033 */
[C---:B------:R-:W-:Y:S01]  /*0980*/  FFMA R56, R78.reuse, R81, R57 ;  /* 0x000000514e387223 */ /* 0x040fe20000000039 */
[----:B------:R-:W-:Y:S01]  /*0990*/  LDS.128 R4, [R86+0x200] ;  /* 0x0002000056047984 */ /* 0x000fe20000000c00 */
[C---:B------:R-:W-:Y:S01]  /*09a0*/  FFMA R55, R78.reuse, R75, R55 ;  /* 0x0000004b4e377223 */ /* 0x040fe20000000037 */
[CC--:B------:R-:W-:Y:S01]  /*09b0*/  FFMA R51, R78.reuse, R82.reuse, R58 ;  /* 0x000000524e337223 */ /* 0x0c0fe2000000003a */
[----:B------:R-:W-:Y:S01]  /*09c0*/  FFMA R57, R79, R82, R66 ;  /* 0x000000524f397223 */ /* 0x000fe20000000042 */
[----:B------:R-:W0:Y:S01]  /*09d0*/  LDS.128 R8, [R85+0x200] ;  /* 0x0002000055087984 */ /* 0x000e220000000c00 */
[-C--:B------:R-:W-:Y:S01]  /*09e0*/  FFMA R32, R71, R80.reuse, R32 ;  /* 0x0000005047207223 */ /* 0x080fe20000000020 */
[-C--:B------:R-:W-:Y:S01]  /*09f0*/  FFMA R48, R77, R80.reuse, R48 ;  /* 0x000000504d307223 */ /* 0x080fe20000000030 */
[----:B------:R-:W-:Y:S01]  /*0a00*/  FFMA R78, R78, R83, R59 ;  /* 0x000000534e4e7223 */ /* 0x000fe2000000003b */
[----:B------:R-:W1:Y:S01]  /*0a10*/  LDS.128 R16, [R86+0x300] ;  /* 0x0003000056107984 */ /* 0x000e620000000c00 */
[C---:B------:R-:W-:Y:S01]  /*0a20*/  FFMA R64, R79.reuse, R80, R64 ;  /* 0x000000504f407223 */ /* 0x040fe20000000040 */
[C---:B------:R-:W-:Y:S01]  /*0a30*/  FFMA R58, R79.reuse, R81, R65 ;  /* 0x000000514f3a7223 */ /* 0x040fe20000000041 */
[----:B------:R-:W-:Y:S01]  /*0a40*/  FFMA R66, R79, R83, R67 ;  /* 0x000000534f427223 */ /* 0x000fe20000000043 */
[----:B------:R-:W2:Y:S01]  /*0a50*/  LDS.128 R24, [R85+0x300] ;  /* 0x0003000055187984 */ /* 0x000ea20000000c00 */
[-C--:B0-----:R-:W-:Y:S01]  /*0a60*/  FFMA R87, R4, R8.reuse, R87 ;  /* 0x0000000804577223 */ /* 0x081fe20000000057 */
[-C--:B------:R-:W-:Y:S01]  /*0a70*/  FFMA R80, R5, R8.reuse, R12 ;  /* 0x0000000805507223 */ /* 0x080fe2000000000c */
[-C--:B------:R-:W-:Y:S01]  /*0a80*/  FFMA R93, R6, R8.reuse, R93 ;  /* 0x00000008065d7223 */ /* 0x080fe2000000005d */
[-C--:B------:R-:W-:Y:S01]  /*0a90*/  FFMA R28, R7, R8.reuse, R28 ;  /* 0x00000008071c7223 */ /* 0x080fe2000000001c */
[-C--:B-1----:R-:W-:Y:S01]  /*0aa0*/  FFMA R95, R16, R8.reuse, R95 ;  /* 0x00000008105f7223 */ /* 0x082fe2000000005f */
        /* <DEDUP_REMOVED lines=27> */
[----:B------:R-:W-:Y:S01]  /*0c60*/  BAR.SYNC.DEFER_BLOCKING 0x0 ;  /* 0x0000000000007b1d */ /* 0x000fe20000010000 */
[C---:B--2---:R-:W-:Y:S01]  /*0c70*/  FFMA R65, R4.reuse, R24, R15 ;  /* 0x0000001804417223 */ /* 0x044fe2000000000f */
[C---:B------:R-:W-:Y:S01]  /*0c80*/  FFMA R88, R4.reuse, R25, R88 ;  /* 0x0000001904587223 */ /* 0x040fe20000000058 */
[C---:B------:R-:W-:Y:S01]  /*0c90*/  FFMA R31, R4.reuse, R26, R31 ;  /* 0x0000001a041f7223 */ /* 0x040fe2000000001f */
[----:B------:R-:W-:Y:S01]  /*0ca0*/  FFMA R68, R4, R27, R68 ;  /* 0x0000001b04447223 */ /* 0x000fe20000000044 */
[C---:B------:R-:W-:Y:S01]  /*0cb0*/  FFMA R90, R5.reuse, R24, R90 ;  /* 0x00000018055a7223 */ /* 0x040fe2000000005a */
        /* <DEDUP_REMOVED lines=27> */
[----:B------:R-:W-:Y:S04]  /*0e70*/  LDS.128 R4, [R86+0x400] ;  /* 0x0004000056047984 */ /* 0x000fe80000000c00 */
[----:B------:R-:W0:Y:S04]  /*0e80*/  LDS.128 R8, [R85+0x400] ;  /* 0x0004000055087984 */ /* 0x000e280000000c00 */
        /* <DEDUP_REMOVED lines=29> */
[----:B------:R-:W-:Y:S01]  /*1060*/  BAR.SYNC.DEFER_BLOCKING 0x0 ;  /* 0x0000000000007b1d */ /* 0x000fe20000010000 */
[-C--:B------:R-:W-:Y:S01]  /*1070*/  FFMA R38, R7, R11.reuse, R38 ;  /* 0x0000000b07267223 */ /* 0x080fe20000000026 */
[-C--:B------:R-:W-:Y:S01]  /*1080*/  FFMA R39, R12, R11.reuse, R39 ;  /* 0x0000000b0c277223 */ /* 0x080fe20000000027 */
[-C--:B------:R-:W-:Y:S01]  /*1090*/  FFMA R54, R13, R11.reuse, R54 ;  /* 0x0000000b0d367223 */ /* 0x080fe20000000036 */
[-C--:B------:R-:W-:Y:S01]  /*10a0*/  FFMA R55, R14, R11.reuse, R55 ;  /* 0x0000000b0e377223 */ /* 0x080fe20000000037 */
[----:B------:R-:W-:Y:S01]  /*10b0*/  FFMA R74, R15, R11, R74 ;  /* 0x0000000b0f4a7223 */ /* 0x000fe2000000004a */
        /* <DEDUP_REMOVED lines=36> */
[----:B------:R-:W-:Y:S06]  /*1300*/  BAR.SYNC.DEFER_BLOCKING 0x0 ;  /* 0x0000000000007b1d */ /* 0x000fec0000010000 */
[----:B------:R-:W-:Y:S01]  /*1310*/  LDS.128 R16, [R86+0x900] ;  /* 0x0009000056107984 */ /* 0x000fe20000000c00 */
        /* <DEDUP_REMOVED lines=66> */
[----:B------:R-:W1:Y:S01]  /*1740*/  LDS.128 R12, [R85+0x900] ;  /* 0x00090000550c7984 */ /* 0x000e620000000c00 */
[----:B------:R-:W-:Y:S06]  /*1750*/  BAR.SYNC.DEFER_BLOCKING 0x0 ;  /* 0x0000000000007b1d */ /* 0x000fec0000010000 */
[----:B------:R-:W-:Y:S01]  /*1760*/  LDS.128 R20, [R86+0xb00] ;  /* 0x000b000056147984 */ /* 0x000fe20000000c00 */
[-C--:B0-----:R-:W-:Y:S01]  /*1770*/  FFMA R87, R4, R8.reuse, R87 ;  /* 0x0000000804577223 */ /* 0x081fe20000000057 */
        /* <DEDUP_REMOVED lines=31> */
[C---:B-1----:R-:W-:Y:S01]  /*1970*/  FFMA R65, R4.reuse, R12, R65 ;  /* 0x0000000c04417223 */ /* 0x042fe20000000041 */
        /* <DEDUP_REMOVED lines=84> */
[----:B------:R-:W0:Y:S01]  /*1ec0*/  LDS.128 R8, [R85+0xc00] ;  /* 0x000c000055087984 */ /* 0x000e220000000c00 */
[C---:B------:R-:W-:Y:S01]  /*1ed0*/  FFMA R69, R20.reuse, R12, R35 ;  /* 0x0000000c14457223 */ /* 0x040fe20000000023 */
[C---:B------:R-:W-:Y:S01]  /*1ee0*/  FFMA R40, R20.reuse, R13, R40 ;  /* 0x0000000d14287223 */ /* 0x040fe20000000028 */
[C---:B------:R-:W-:Y:S01]  /*1ef0*/  FFMA R41, R20.reuse, R14, R41 ;  /* 0x0000000e14297223 */ /* 0x040fe20000000029 */
[----:B------:R-:W1:Y:S01]  /*1f00*/  LDS.128 R4, [R86+0xc00] ;  /* 0x000c000056047984 */ /* 0x000e620000000c00 */
        /* <DEDUP_REMOVED lines=12> */
[----:B------:R-:W-:-:S02]  /*1fd0*/  FFMA R22, R23, R15, R66 ;  /* 0x0000000f17167223 */ /* 0x000fc40000000042 */
[----:B------:R-:W2:Y:S01]  /*1fe0*/  LDS.128 R12, [R85+0xd00] ;  /* 0x000d0000550c7984 */ /* 0x000ea20000000c00 */
[-C--:B0-----:R-:W-:Y:S01]  /*1ff0*/  FFMA R37, R16, R9.reuse, R37 ;  /* 0x0000000910257223 */ /* 0x081fe20000000025 */
[-C--:B------:R-:W-:Y:S01]  /*2000*/  FFMA R53, R18, R9.reuse, R53 ;  /* 0x0000000912357223 */ /* 0x080fe20000000035 */
[-C--:B------:R-:W-:Y:S01]  /*2010*/  FFMA R72, R19, R9.reuse, R72 ;  /* 0x0000000913487223 */ /* 0x080fe20000000048 */
[----:B------:R-:W-:Y:S01]  /*2020*/  FFMA R95, R16, R8, R95 ;  /* 0x00000008105f7223 */ /* 0x000fe2000000005f */
[-C--:B-1----:R-:W-:Y:S01]  /*2030*/  FFMA R102, R5, R9.reuse, R24 ;  /* 0x0000000905667223 */ /* 0x082fe20000000018 */
[-C--:B------:R-:W-:Y:S01]  /*2040*/  FFMA R91, R4, R9.reuse, R91 ;  /* 0x00000009045b7223 */ /* 0x080fe2000000005b */
[-C--:B------:R-:W-:Y:S01]  /*2050*/  FFMA R25, R6, R9.reuse, R25 ;  /* 0x0000000906197223 */ /* 0x080fe20000000019 */
[-C--:B------:R-:W-:Y:S01]  /*2060*/  FFMA R100, R7, R9.reuse, R36 ;  /* 0x0000000907647223 */ /* 0x080fe20000000024 */
[----:B------:R-:W-:Y:S01]  /*2070*/  FFMA R24, R17, R9, R52 ;  /* 0x0000000911187223 */ /* 0x000fe20000000034 */
[C---:B------:R-:W-:Y:S01]  /*2080*/  FFMA R75, R4.reuse, R10, R59 ;  /* 0x0000000a044b7223 */ /* 0x040fe2000000003b */
        /* <DEDUP_REMOVED lines=11> */
[----:B------:R-:W-:Y:S01]  /*2140*/  FFMA R9, R18, R10, R61 ;  /* 0x0000000a12097223 */ /* 0x000fe2000000003d */
[C---:B------:R-:W-:Y:S01]  /*2150*/  FFMA R8, R19.reuse, R8, R60 ;  /* 0x0000000813087223 */ /* 0x040fe2000000003c */
[----:B------:R-:W-:Y:S01]  /*2160*/  FFMA R10, R19, R10, R62 ;  /* 0x0000000a130a7223 */ /* 0x000fe2000000003e */
[-C--:B--2---:R-:W-:Y:S01]  /*2170*/  FFMA R83, R6, R12.reuse, R63 ;  /* 0x0000000c06537223 */ /* 0x084fe2000000003f */
[----:B------:R-:W-:Y:S01]  /*2180*/  BAR.SYNC.DEFER_BLOCKING 0x0 ;  /* 0x0000000000007b1d */ /* 0x000fe20000010000 */
[C---:B------:R-:W-:Y:S01]  /*2190*/  FFMA R110, R7.reuse, R12, R32 ;  /* 0x0000000c076e7223 */ /* 0x040fe20000000020 */
[C---:B------:R-:W-:Y:S01]  /*21a0*/  FFMA R97, R7.reuse, R14, R33 ;  /* 0x0000000e07617223 */ /* 0x040fe20000000021 */
[CC--:B------:R-:W-:Y:S01]  /*21b0*/  FFMA R114, R7.reuse, R15.reuse, R34 ;  /* 0x0000000f07727223 */ /* 0x0c0fe20000000022 */
[----:B------:R-:W-:Y:S01]  /*21c0*/  FFMA R77, R4, R12, R65 ;  /* 0x0000000c044d7223 */ /* 0x000fe20000000041 */
[----:B------:R-:W-:Y:S01]  /*21d0*/  FFMA R81, R6, R14, R67 ;  /* 0x0000000e06517223 */ /* 0x000fe20000000043 */
[-C--:B------:R-:W-:Y:S01]  /*21e0*/  FFMA R108, R4, R15.reuse, R68 ;  /* 0x0000000f046c7223 */ /* 0x080fe20000000044 */
[----:B------:R-:W-:Y:S01]  /*21f0*/  FFMA R112, R6, R15, R70 ;  /* 0x0000000f06707223 */ /* 0x000fe20000000046 */
[----:B------:R-:W-:Y:S01]  /*2200*/  FFMA R101, R16, R12, R69 ;  /* 0x0000000c10657223 */ /* 0x000fe20000000045 */
[-C--:B------:R-:W-:Y:S01]  /*2210*/  FFMA R73, R4, R11.reuse, R73 ;  /* 0x0000000b04497223 */ /* 0x080fe20000000049 */
[C---:B------:R-:W-:Y:S01]  /*2220*/  FFMA R104, R7.reuse, R11, R38 ;  /* 0x0000000b07687223 */ /* 0x040fe20000000026 */
[----:B------:R-:W-:Y:S01]  /*2230*/  FFMA R98, R7, R13, R98 ;  /* 0x0000000d07627223 */ /* 0x000fe20000000062 */
[-C--:B------:R-:W-:Y:S01]  /*2240*/  FFMA R106, R5, R11.reuse, R26 ;  /* 0x0000000b056a7223 */ /* 0x080fe2000000001a */
[-C--:B------:R-:W-:Y:S01]  /*2250*/  FFMA R27, R6, R11.reuse, R27 ;  /* 0x0000000b061b7223 */ /* 0x080fe2000000001b */
[-C--:B------:R-:W-:Y:S01]  /*2260*/  FFMA R39, R16, R11.reuse, R39 ;  /* 0x0000000b10277223 */ /* 0x080fe20000000027 */
[-C--:B------:R-:W-:Y:S01]  /*2270*/  FFMA R26, R17, R11.reuse, R54 ;  /* 0x0000000b111a7223 */ /* 0x080fe20000000036 */
[-C--:B------:R-:W-:Y:S01]  /*2280*/  FFMA R55, R18, R11.reuse, R55 ;  /* 0x0000000b12377223 */ /* 0x080fe20000000037 */
[----:B------:R-:W-:Y:S01]  /*2290*/  FFMA R74, R19, R11, R74 ;  /* 0x0000000b134a7223 */ /* 0x000fe2000000004a */
[----:B------:R-:W-:Y:S01]  /*22a0*/  FFMA R11, R4, R14, R31 ;  /* 0x0000000e040b7223 */ /* 0x000fe2000000001f */
[----:B------:R-:W-:Y:S01]  /*22b0*/  FFMA R118, R16, R15, R76 ;  /* 0x0000000f10767223 */ /* 0x000fe2000000004c */
[-C--:B------:R-:W-:Y:S01]  /*22c0*/  FFMA R88, R4, R13.reuse, R88 ;  /* 0x0000000d04587223 */ /* 0x080fe20000000058 */
[C---:B------:R-:W-:Y:S01]  /*22d0*/  FFMA R90, R5.reuse, R12, R90 ;  /* 0x0000000c055a7223 */ /* 0x040fe2000000005a */
[C---:B------:R-:W-:Y:S01]  /*22e0*/  FFMA R92, R5.reuse, R13, R92 ;  /* 0x0000000d055c7223 */ /* 0x040fe2000000005c */
[CC--:B------:R-:W-:Y:S01]  /*22f0*/  FFMA R79, R5.reuse, R14.reuse, R47 ;  /* 0x0000000e054f7223 */ /* 0x0c0fe2000000002f */
[----:B------:R-:W-:Y:S01]  /*2300*/  LDS.128 R32, [R86+0xe00] ;  /* 0x000e000056207984 */ /* 0x000fe20000000c00 */
[----:B------:R-:W-:Y:S01]  /*2310*/  FFMA R94, R5, R15, R94 ;  /* 0x0000000f055e7223 */ /* 0x000fe2000000005e */
[-C--:B------:R-:W-:Y:S01]  /*2320*/  FFMA R96, R6, R13.reuse, R96 ;  /* 0x0000000d06607223 */ /* 0x080fe20000000060 */
[CC--:B------:R-:W-:Y:S01]  /*2330*/  FFMA R116, R16.reuse, R13.reuse, R40 ;  /* 0x0000000d10747223 */ /* 0x0c0fe20000000028 */
[----:B------:R-:W0:Y:S01]  /*2340*/  LDS.128 R60, [R85+0xe00] ;  /* 0x000e0000553c7984 */ /* 0x000e220000000c00 */
[----:B------:R-:W-:Y:S01]  /*2350*/  FFMA R99, R16, R14, R41 ;  /* 0x0000000e10637223 */ /* 0x000fe20000000029 */
[C---:B------:R-:W-:Y:S01]  /*2360*/  FFMA R48, R17.reuse, R12, R48 ;  /* 0x0000000c11307223 */ /* 0x040fe20000000030 */
[C---:B------:R-:W-:Y:S01]  /*2370*/  FFMA R76, R17.reuse, R13, R42 ;  /* 0x0000000d114c7223 */ /* 0x040fe2000000002a */
[----:B------:R1:W2:Y:S01]  /*2380*/  LDS.128 R64, [R86+0xf00] ;  /* 0x000f000056407984 */ /* 0x0002a20000000c00 */
[C---:B------:R-:W-:Y:S01]  /*2390*/  FFMA R103, R17.reuse, R14, R43 ;  /* 0x0000000e11677223 */ /* 0x040fe2000000002b */
[----:B------:R-:W-:Y:S01]  /*23a0*/  FFMA R122, R17, R15, R50 ;  /* 0x0000000f117a7223 */ /* 0x000fe20000000032 */
[C---:B------:R-:W-:Y:S01]  /*23b0*/  FFMA R107, R18.reuse, R12, R49 ;  /* 0x0000000c126b7223 */ /* 0x040fe20000000031 */
[----:B------:R-:W3:Y:S01]  /*23c0*/  LDS.128 R68, [R85+0xf00] ;  /* 0x000f000055447984 */ /* 0x000ee20000000c00 */
[C---:B------:R-:W-:Y:S01]  /*23d0*/  FFMA R120, R18.reuse, R13, R56 ;  /* 0x0000000d12787223 */ /* 0x040fe20000000038 */
[CC--:B------:R-:W-:Y:S01]  /*23e0*/  FFMA R105, R18.reuse, R14.reuse, R51 ;  /* 0x0000000e12697223 */ /* 0x0c0fe20000000033 */
[-C--:B------:R-:W-:Y:S01]  /*23f0*/  FFMA R78, R18, R15.reuse, R78 ;  /* 0x0000000f124e7223 */ /* 0x080fe2000000004e */
[C---:B------:R-:W-:Y:S01]  /*2400*/  FFMA R109, R19.reuse, R14, R57 ;  /* 0x0000000e136d7223 */ /* 0x040fe20000000039 */
[C---:B------:R-:W-:Y:S01]  /*2410*/  FFMA R111, R19.reuse, R15, R22 ;  /* 0x0000000f136f7223 */ /* 0x040fe20000000016 */
[C---:B-1----:R-:W-:Y:S01]  /*2420*/  FFMA R86, R19.reuse, R12, R20 ;  /* 0x0000000c13567223 */ /* 0x042fe20000000014 */
[----:B------:R-:W-:Y:S01]  /*2430*/  FFMA R124, R19, R13, R58 ;  /* 0x0000000d137c7223 */ /* 0x000fe2000000003a */
[C---:B0-----:R-:W-:Y:S01]  /*2440*/  FFMA R7, R32.reuse, R63, R73 ;  /* 0x0000003f20077223 */ /* 0x041fe20000000049 */
[-C--:B------:R-:W-:Y:S01]  /*2450*/  FFMA R6, R32, R62.reuse, R75 ;  /* 0x0000003e20067223 */ /* 0x080fe2000000004b */
[----:B------:R-:W0:Y:S01]  /*2460*/  LDC R73, c[0x0][0x39c] ;  /* 0x0000e700ff497b82 */ /* 0x000e220000000800 */
[-C--:B------:R-:W-:Y:S01]  /*2470*/  FFMA R14, R33, R62.reuse, R82 ;  /* 0x0000003e210e7223 */ /* 0x080fe20000000052 */
[-C--:B------:R-:W-:Y:S01]  /*2480*/  FFMA R22, R34, R62.reuse, R59 ;  /* 0x0000003e22167223 */ /* 0x080fe2000000003b */
[-C--:B------:R-:W-:Y:S01]  /*2490*/  FFMA R30, R35, R62.reuse, R30 ;  /* 0x0000003e231e7223 */ /* 0x080fe2000000001e */
[-C--:B--2---:R-:W-:Y:S01]  /*24a0*/  FFMA R38, R64, R62.reuse, R23 ;  /* 0x0000003e40267223 */ /* 0x084fe20000000017 */
        /* <DEDUP_REMOVED lines=11> */
[CC--:B------:R-:W-:Y:S01]  /*2560*/  FFMA R21, R34.reuse, R61.reuse, R25 ;  /* 0x0000003d22157223 */ /* 0x0c0fe20000000019 */
[C---:B------:R-:W-:Y:S01]  /*2570*/  FFMA R45, R65.reuse, R61, R24 ;  /* 0x0000003d412d7223 */ /* 0x040fe20000000018 */
[-C--:B------:R-:W-:Y:S01]  /*2580*/  FFMA R23, R34, R63.reuse, R27 ;  /* 0x0000003f22177223 */ /* 0x080fe2000000001b */
[----:B------:R-:W-:Y:S01]  /*2590*/  FFMA R47, R65, R63, R26 ;  /* 0x0000003f412f7223 */ /* 0x000fe2000000001a */
[C---:B---3--:R-:W-:Y:S01]  /*25a0*/  FFMA R10, R32.reuse, R70, R11 ;  /* 0x00000046200a7223 */ /* 0x048fe2000000000b */
        /* <DEDUP_REMOVED lines=8> */
[----:B------:R-:W-:Y:S01]  /*2630*/  FFMA R55, R66, R63, R55 ;  /* 0x0000003f42377223 */ /* 0x000fe20000000037 */
[CC--:B------:R-:W-:Y:S01]  /*2640*/  FFMA R8, R32.reuse, R68.reuse, R77 ;  /* 0x0000004420087223 */ /* 0x0c0fe2000000004d */
        /* <DEDUP_REMOVED lines=23> */
[----:B------:R-:W-:Y:S01]  /*27c0*/  FFMA R63, R67, R63, R74 ;  /* 0x0000003f433f7223 */ /* 0x000fe2000000004a */
[C---:B------:R-:W-:Y:S01]  /*27d0*/  FFMA R32, R35.reuse, R68, R110 ;  /* 0x0000004423207223 */ /* 0x040fe2000000006e */
[CC--:B------:R-:W-:Y:S01]  /*27e0*/  FFMA R33, R35.reuse, R69.reuse, R98 ;  /* 0x0000004523217223 */ /* 0x0c0fe20000000062 */
[----:B------:R-:W-:Y:S01]  /*27f0*/  FFMA R34, R35, R70, R97 ;  /* 0x0000004623227223 */ /* 0x000fe20000000061 */
[C---:B------:R-:W-:Y:S01]  /*2800*/  FFMA R64, R67.reuse, R68, R86 ;  /* 0x0000004443407223 */ /* 0x040fe20000000056 */
[C---:B------:R-:W-:Y:S01]  /*2810*/  FFMA R65, R67.reuse, R69, R124 ;  /* 0x0000004543417223 */ /* 0x040fe2000000007c */
[----:B------:R-:W-:Y:S01]  /*2820*/  FFMA R66, R67, R70, R109 ;  /* 0x0000004643427223 */ /* 0x000fe2000000006d */
[-C--:B------:R-:W-:Y:S01]  /*2830*/  FFMA R35, R35, R71.reuse, R114 ;  /* 0x0000004723237223 */ /* 0x080fe20000000072 */
[----:B------:R-:W-:Y:S01]  /*2840*/  FFMA R67, R67, R71, R111 ;  /* 0x0000004743437223 */ /* 0x000fe2000000006f */
[----:B0-----:R-:W-:Y:S01]  /*2850*/  LEA R2, R73, R2, 0x3 ;  /* 0x0000000249027211 */ /* 0x001fe200078e18ff */
[----:B------:R-:W-:Y:S06]  /*2860*/  BAR.SYNC.DEFER_BLOCKING 0x0 ;  /* 0x0000000000007b1d */ /* 0x000fec0000010000 */
[----:B------:R-:W-:Y:S05]  /*2870*/  BRA.U UP0, `(.L_x_1) ;  /* 0xffffffd900c87547 */ /* 0x000fea000b83ffff */
.L_x_0:
[----:B------:R-:W1:Y:S01]  /*2880*/  S2R R75, SR_CTAID.X ;  /* 0x00000000004b7919 */ /* 0x000e620000002500 */
[----:B------:R-:W2:Y:S01]  /*2890*/  LDCU.64 UR6, c[0x0][0x398] ;  /* 0x00007300ff0677ac */ /* 0x000ea20008000a00 */
[----:B------:R-:W3:Y:S01]  /*28a0*/  LDC.64 R68, c[0x0][0x390] ;  /* 0x0000e400ff447b82 */ /* 0x000ee20000000a00 */
[----:B------:R-:W4:Y:S01]  /*28b0*/  S2R R2, SR_CTAID.Y ;  /* 0x0000000000027919 */ /* 0x000f220000002600 */
[----:B--2---:R-:W-:Y:S01]  /*28c0*/  UIADD3 UR4, UPT, UPT, UR7, -0x40, URZ ;  /* 0xffffffc007047890 */ /* 0x004fe2000fffe0ff */
[----:B-1----:R-:W-:Y:S02]  /*28d0*/  LEA R75, R75, R0, 0x5 ;  /* 0x000000004b4b7211 */ /* 0x002fe400078e28ff */
[----:B----4-:R-:W-:Y:S02]  /*28e0*/  LEA R0, R2, R3, 0x5 ;  /* 0x0000000302007211 */ /* 0x010fe400078e28ff */
[----:B------:R-:W-:Y:S02]  /*28f0*/  SHF.L.U32 R75, R75, 0x2, RZ ;  /* 0x000000024b4b7819 */ /* 0x000fe400000006ff */
[----:B------:R-:W-:-:S02]  /*2900*/  SHF.L.U32 R0, R0, 0x2, RZ ;  /* 0x0000000200007819 */ /* 0x000fc400000006ff */
[C---:B------:R-:W-:Y:S02]  /*2910*/  ISETP.GE.AND P4, PT, R75.reuse, UR7, PT ;  /* 0x000000074b007c0c */ /* 0x040fe4000bf86270 */
[C---:B------:R-:W-:Y:S01]  /*2920*/  ISETP.GE.AND P0, PT, R75.reuse, UR4, PT ;  /* 0x000000044b007c0c */ /* 0x040fe2000bf06270 */
[C---:B------:R-:W-:Y:S01]  /*2930*/  IMAD R71, R0.reuse, UR7, R75 ;  /* 0x0000000700477c24 */ /* 0x040fe2000f8e024b */
[C---:B------:R-:W-:Y:S02]  /*2940*/  ISETP.LT.AND P4, PT, R0.reuse, UR6, !P4 ;  /* 0x0000000600007c0c */ /* 0x040fe4000e781270 */
[----:B------:R-:W-:Y:S01]  /*2950*/  ISETP.GE.AND P1, PT, R75, UR7, PT ;  /* 0x000000074b007c0c */ /* 0x000fe2000bf26270 */
[----:B---3--:R-:W-:Y:S01]  /*2960*/  IMAD.WIDE R2, R71, 0x4, R68 ;  /* 0x0000000447027825 */ /* 0x008fe200078e0244 */
[C---:B------:R-:W-:Y:S02]  /*2970*/  IADD3 R70, PT, PT, R0.reuse, 0x1, RZ ;  /* 0x0000000100467810 */ /* 0x040fe40007ffe0ff */
[----:B------:R-:W-:-:S02]  /*2980*/  ISETP.GE.OR P3, PT, R0, UR6, P0 ;  /* 0x0000000600007c0c */ /* 0x000fc40008766670 */
[----:B------:R-:W-:Y:S02]  /*2990*/  ISETP.GE.OR P6, PT, R70, UR6, P1 ;  /* 0x0000000646007c0c */ /* 0x000fe40008fc6670 */
[----:B------:R-:W-:Y:S02]  /*29a0*/  IADD3 R72, PT, PT, R0, 0x2, RZ ;  /* 0x0000000200487810 */ /* 0x000fe40007ffe0ff */
[----:B------:R-:W-:Y:S01]  /*29b0*/  IADD3 R73, PT, PT, R71, UR7, RZ ;  /* 0x0000000747497c10 */ /* 0x000fe2000fffe0ff */
[----:B0-----:R0:W-:Y:S01]  /*29c0*/  @P4 STG.E.128 desc[UR8][R2.64], R4 ;  /* 0x0000000402004986 */ /* 0x0011e2000c101d08 */
[----:B------:R-:W-:Y:S02]  /*29d0*/  ISETP.GE.OR P2, PT, R70, UR6, P0 ;  /* 0x0000000646007c0c */ /* 0x000fe40008746670 */
[----:B------:R-:W-:Y:S01]  /*29e0*/  ISETP.GE.OR P4, PT, R72, UR6, P1 ;  /* 0x0000000648007c0c */ /* 0x000fe20008f86670 */
[C---:B------:R-:W-:Y:S01]  /*29f0*/  IMAD.WIDE R70, R73.reuse, 0x4, R68 ;  /* 0x0000000449467825 */ /* 0x040fe200078e0244 */
[----:B------:R-:W-:Y:S01]  /*2a00*/  IADD3 R77, PT, PT, R73, UR7, RZ ;  /* 0x00000007494d7c10 */ /* 0x000fe2000fffe0ff */
[----:B------:R1:W-:Y:S01]  /*2a10*/  @!P3 STG.E.128 desc[UR8][R2.64+0x100], R8 ;  /* 0x000100080200b986 */ /* 0x0003e2000c101d08 */
[----:B------:R-:W-:-:S02]  /*2a20*/  IADD3 R74, PT, PT, R0, 0x3, RZ ;  /* 0x00000003004a7810 */ /* 0x000fc40007ffe0ff */
[----:B------:R-:W-:Y:S01]  /*2a30*/  ISETP.GE.OR P5, PT, R72, UR6, P0 ;  /* 0x0000000648007c0c */ /* 0x000fe200087a6670 */
[----:B------:R-:W-:Y:S01]  /*2a40*/  @!P6 STG.E.128 desc[UR8][R70.64], R12 ;  /* 0x0000000c4600e986 */ /* 0x000fe2000c101d08 */
[C---:B------:R-:W-:Y:S01]  /*2a50*/  IMAD.WIDE R72, R77.reuse, 0x4, R68 ;  /* 0x000000044d487825 */ /* 0x040fe200078e0244 */
[----:B------:R-:W-:Y:S02]  /*2a60*/  ISETP.GE.OR P6, PT, R74, UR6, P1 ;  /* 0x000000064a007c0c */ /* 0x000fe40008fc6670 */
[----:B------:R-:W-:Y:S01]  /*2a70*/  IADD3 R76, PT, PT, R0, 0x40, RZ ;  /* 0x00000040004c7810 */ /* 0x000fe20007ffe0ff */
[----:B------:R-:W-:Y:S01]  /*2a80*/  @!P2 STG.E.128 desc[UR8][R70.64+0x100], R16 ;  /* 0x000100104600a986 */ /* 0x000fe2000c101d08 */
[----:B------:R-:W-:Y:S02]  /*2a90*/  ISETP.GE.OR P3, PT, R74, UR6, P0 ;  /* 0x000000064a007c0c */ /* 0x000fe40008766670 */
[----:B0-----:R-:W-:Y:S01]  /*2aa0*/  IADD3 R5, PT, PT, R77, UR7, RZ ;  /* 0x000000074d057c10 */ /* 0x001fe2000fffe0ff */
[----:B------:R-:W-:Y:S01]  /*2ab0*/  @!P4 STG.E.128 desc[UR8][R72.64], R20 ;  /* 0x000000144800c986 */ /* 0x000fe2000c101d08 */
[C---:B------:R-:W-:Y:S01]  /*2ac0*/  ISETP.GE.OR P4, PT, R76.reuse, UR6, P1 ;  /* 0x000000064c007c0c */ /* 0x040fe20008f86670 */
[----:B------:R-:W-:Y:S01]  /*2ad0*/  IMAD R75, R76, UR7, R75 ;  /* 0x000000074c4b7c24 */ /* 0x000fe2000f8e024b */
[----:B------:R-:W-:Y:S01]  /*2ae0*/  IADD3 R6, PT, PT, R0, 0x41, RZ ;  /* 0x0000004100067810 */ /* 0x000fe20007ffe0ff */
[----:B------:R-:W-:Y:S01]  /*2af0*/  IMAD.WIDE R4, R5, 0x4, R68 ;  /* 0x0000000405047825 */ /* 0x000fe200078e0244 */
[----:B------:R-:W-:Y:S01]  /*2b00*/  @!P5 STG.E.128 desc[UR8][R72.64+0x100], R24 ;  /* 0x000100184800d986 */ /* 0x000fe2000c101d08 */
[----:B------:R-:W-:-:S02]  /*2b10*/  ISETP.GE.OR P2, PT, R76, UR6, P0 ;  /* 0x000000064c007c0c */ /* 0x000fc40008746670 */
[C---:B-1----:R-:W-:Y:S01]  /*2b20*/  IMAD.WIDE R2, R75.reuse, 0x4, R68 ;  /* 0x000000044b027825 */ /* 0x042fe200078e0244 */
[----:B------:R-:W-:Y:S01]  /*2b30*/  @!P6 STG.E.128 desc[UR8][R4.64], R28 ;  /* 0x0000001c0400e986 */ /* 0x000fe2000c101d08 */
[C---:B------:R-:W-:Y:S02]  /*2b40*/  ISETP.GE.OR P6, PT, R6.reuse, UR6, P1 ;  /* 0x0000000606007c0c */ /* 0x040fe40008fc6670 */
[----:B------:R-:W-:Y:S01]  /*2b50*/  ISETP.GE.OR P5, PT, R6, UR6, P0 ;  /* 0x0000000606007c0c */ /* 0x000fe200087a6670 */
[----:B------:R0:W-:Y:S01]  /*2b60*/  @!P3 STG.E.128 desc[UR8][R4.64+0x100], R32 ;  /* 0x000100200400b986 */ /* 0x0001e2000c101d08 */
[C---:B------:R-:W-:Y:S02]  /*2b70*/  IADD3 R6, PT, PT, R0.reuse, 0x42, RZ ;  /* 0x0000004200067810 */ /* 0x040fe40007ffe0ff */
[----:B------:R-:W-:Y:S01]  /*2b80*/  IADD3 R7, PT, PT, R75, UR7, RZ ;  /* 0x000000074b077c10 */ /* 0x000fe2000fffe0ff */
[----:B------:R1:W-:Y:S01]  /*2b90*/  @!P4 STG.E.128 desc[UR8][R2.64], R36 ;  /* 0x000000240200c986 */ /* 0x0003e2000c101d08 */
[----:B------:R-:W-:-:S02]  /*2ba0*/  IADD3 R0, PT, PT, R0, 0x43, RZ ;  /* 0x0000004300007810 */ /* 0x000fc40007ffe0ff */
[C---:B------:R-:W-:Y:S01]  /*2bb0*/  ISETP.GE.OR P4, PT, R6.reuse, UR6, P1 ;  /* 0x0000000606007c0c */ /* 0x040fe20008f86670 */
[----:B------:R1:W-:Y:S01]  /*2bc0*/  @!P2 STG.E.128 desc[UR8][R2.64+0x100], R40 ;  /* 0x000100280200a986 */ /* 0x0003e2000c101d08 */
[C---:B------:R-:W-:Y:S02]  /*2bd0*/  IADD3 R9, PT, PT, R7.reuse, UR7, RZ ;  /* 0x0000000707097c10 */ /* 0x040fe4000fffe0ff */
[----:B------:R-:W-:Y:S01]  /*2be0*/  ISETP.GE.OR P3, PT, R6, UR6, P0 ;  /* 0x0000000606007c0c */ /* 0x000fe20008766670 */
[--C-:B------:R-:W-:Y:S01]  /*2bf0*/  IMAD.WIDE R6, R7, 0x4, R68.reuse ;  /* 0x0000000407067825 */ /* 0x100fe200078e0244 */
[C---:B------:R-:W-:Y:S02]  /*2c00*/  ISETP.GE.OR P1, PT, R0.reuse, UR6, P1 ;  /* 0x0000000600007c0c */ /* 0x040fe40008f26670 */
[----:B------:R-:W-:Y:S02]  /*2c10*/  ISETP.GE.OR P0, PT, R0, UR6, P0 ;  /* 0x0000000600007c0c */ /* 0x000fe40008706670 */
[C---:B------:R-:W-:Y:S01]  /*2c20*/  IADD3 R11, PT, PT, R9.reuse, UR7, RZ ;  /* 0x00000007090b7c10 */ /* 0x040fe2000fffe0ff */
[--C-:B0-----:R-:W-:Y:S01]  /*2c30*/  IMAD.WIDE R4, R9, 0x4, R68.reuse ;  /* 0x0000000409047825 */ /* 0x101fe200078e0244 */
[----:B------:R1:W-:Y:S03]  /*2c40*/  @!P6 STG.E.128 desc[UR8][R6.64], R44 ;  /* 0x0000002c0600e986 */ /* 0x0003e6000c101d08 */
[----:B------:R-:W-:Y:S01]  /*2c50*/  IMAD.WIDE R68, R11, 0x4, R68 ;  /* 0x000000040b447825 */ /* 0x000fe200078e0244 */
[----:B------:R1:W-:Y:S04]  /*2c60*/  @!P5 STG.E.128 desc[UR8][R6.64+0x100], R48 ;  /* 0x000100300600d986 */ /* 0x0003e8000c101d08 */
[----:B------:R1:W-:Y:S04]  /*2c70*/  @!P4 STG.E.128 desc[UR8][R4.64], R52 ;  /* 0x000000340400c986 */ /* 0x0003e8000c101d08 */
[----:B------:R1:W-:Y:S04]  /*2c80*/  @!P3 STG.E.128 desc[UR8][R4.64+0x100], R56 ;  /* 0x000100380400b986 */ /* 0x0003e8000c101d08 */
[----:B------:R1:W-:Y:S01]  /*2c90*/  @!P1 STG.E.128 desc[UR8][R68.64], R60 ;  /* 0x0000003c44009986 */ /* 0x0003e2000c101d08 */
[----:B------:R-:W-:Y:S05]  /*2ca0*/  @P0 EXIT ;  /* 0x000000000000094d */ /* 0x000fea0003800000 */
[----:B------:R-:W-:Y:S01]  /*2cb0*/  STG.E.128 desc[UR8][R68.64+0x100], R64 ;  /* 0x0001004044007986 */ /* 0x000fe2000c101d08 */
[----:B------:R-:W-:Y:S05]  /*2cc0*/  EXIT ;  /* 0x000000000000794d */ /* 0x000fea0003800000 */
.L_x_2:
[----:B------:R-:W-:-:S00]  /*2cd0*/  BRA `(.L_x_2) ;  /* 0xfffffffc00fc7947 */ /* 0x000fc0000383ffff */
[----:B------:R-:W-:-:S00]  /*2ce0*/  NOP ;  /* 0x0000000000007918 */ /* 0x000fc00000000000 */
        /* <DEDUP_REMOVED lines=9> */
.L_x_3:


//--------------------- .nv.shared._Z8sgemm_v2PfS_S_iii --------------------------
	.section	.nv.shared._Z8sgemm_v2PfS_S_iii,"aw",@nobits
	.sectionflags	@""
	.align	4
.nv.shared._Z8sgemm_v2PfS_S_iii:
	.zero		9216


//--------------------- .nv.shared.reserved.0     --------------------------
	.section	.nv.shared.reserved.0,"aw",@nobits
	.weak		__nv_reservedSMEM_offset_0_alias
	.size		__nv_reservedSMEM_offset_0_alias, 0, 64
	.other		__nv_reservedSMEM_offset_0_alias,@"STO_CUDA_RESERVED_SHARED STV_DEFAULT"
__nv_reservedSMEM_offset_0_alias:
	.zero		0
	.zero		64


//--------------------- .nv.constant0._Z8sgemm_v2PfS_S_iii --------------------------
	.section	.nv.constant0._Z8sgemm_v2PfS_S_iii,"a",@progbits
	.sectionflags	@""
	.align	4
.nv.constant0._Z8sgemm_v2PfS_S_iii:
	.zero		932


//--------------------- SYMBOLS --------------------------

	.type		.nv.reservedSmem.offset0,@object
	.size		.nv.reservedSmem.offset0,0x4
	.type		.nv.reservedSmem.cap,@object
	.size		.nv.reservedSmem.cap,0x4
